	.target	sm_90a

	.elftype	@"ET_EXEC"


//--------------------- .note.nv.tkinfo           --------------------------
	.section	.note.nv.tkinfo,"",@"SHT_NOTE"
	.sectionflags	@"SHF_NOTE_NV_TKINFO"
	.tkinfo
        /*0018*/ 	.word	0x00000002
        /*0030*/ 	.string	""
        /*0030*/ 	.string	"ptxas"
        /*0030*/ 	.string	"Cuda compilation tools, release 13.0, V13.0.88"
        /*0030*/ 	.string	"Build cuda_13.0.r13.0/compiler.36424714_0"
        /*0030*/ 	.string	"-arch sm_90a -m 64 "



//--------------------- .note.nv.cuinfo           --------------------------
	.section	.note.nv.cuinfo,"",@"SHT_NOTE"
	.sectionflags	@"SHF_NOTE_NV_CUINFO"
        /*0018*/ 	.short	0x0002
        /*001a*/ 	.short	0x005a
        /*001c*/ 	.short	0x0082
	.zero		2


//--------------------- .nv.info                  --------------------------
	.section	.nv.info,"",@"SHT_CUDA_INFO"
	.align	4


	//----- nvinfo : EIATTR_REGCOUNT
	.align		4
        /*0000*/ 	.byte	0x04, 0x2f
        /*0002*/ 	.short	(.L_15 - .L_14)
	.align		4
.L_14:
        /*0004*/ 	.word	index@(_ZN7cutlass13device_kernelINS_4gemm6kernel13GemmUniversalIN4cute5tupleIJiiiiEEENS1_10collective13CollectiveMmaINS1_34MainloopSm90TmaGmmaWarpSpecializedILi9ENS5_IJNS4_1CILi1EEENSA_ILi8EEESB_EEENS1_32KernelTmaWarpSpecializedPingpongEEENS5_IJNSA_ILi64EEENSA_ILi128EEENSA_ILi32EEEEEEfNS5_IJlSB_lEEEfSK_NS4_8TiledMMAINS4_8MMA_AtomIJNS4_4SM904GMMA30MMA_64x128x8_F32TF32TF32_SS_TNILNSO_7ScaleInE1ELSQ_1EEEEEENS4_6LayoutINS5_IJSB_SB_SB_EEENS5_IJNSA_ILi0EEESV_SV_EEEEENS5_IJNS4_10UnderscoreESY_SY_EEEEENS4_23SM90_TMA_LOAD_MULTICASTENS4_14ComposedLayoutINS4_7SwizzleILi3ELi4ELi3EEENS4_18smem_ptr_flag_bitsILi32EEENST_INS5_IJSC_SI_EEENS5_IJSI_SB_EEEEEEEvNS4_8identityENS4_13SM90_TMA_LOADES1A_vS1B_EENS_8epilogue10collective6detail29Sm90TmaWarpSpecializedAdapterINS1F_15DefaultEpilogueIfSK_SK_NS1E_6thread17LinearCombinationIfLi1EffLNS1J_9ScaleType4KindE0ELNS_15FloatRoundStyleE2EfEENS1_15EpilogueDefaultEEEEEvvEEEEvNT_6ParamsE)
        /*0008*/ 	.word	0x000000a8


	//----- nvinfo : EIATTR_FRAME_SIZE
	.align		4
.L_15:
        /*000c*/ 	.byte	0x04, 0x11
        /*000e*/ 	.short	(.L_17 - .L_16)
	.align		4
.L_16:
        /*0010*/ 	.word	index@(_ZN7cutlass13device_kernelINS_4gemm6kernel13GemmUniversalIN4cute5tupleIJiiiiEEENS1_10collective13CollectiveMmaINS1_34MainloopSm90TmaGmmaWarpSpecializedILi9ENS5_IJNS4_1CILi1EEENSA_ILi8EEESB_EEENS1_32KernelTmaWarpSpecializedPingpongEEENS5_IJNSA_ILi64EEENSA_ILi128EEENSA_ILi32EEEEEEfNS5_IJlSB_lEEEfSK_NS4_8TiledMMAINS4_8MMA_AtomIJNS4_4SM904GMMA30MMA_64x128x8_F32TF32TF32_SS_TNILNSO_7ScaleInE1ELSQ_1EEEEEENS4_6LayoutINS5_IJSB_SB_SB_EEENS5_IJNSA_ILi0EEESV_SV_EEEEENS5_IJNS4_10UnderscoreESY_SY_EEEEENS4_23SM90_TMA_LOAD_MULTICASTENS4_14ComposedLayoutINS4_7SwizzleILi3ELi4ELi3EEENS4_18smem_ptr_flag_bitsILi32EEENST_INS5_IJSC_SI_EEENS5_IJSI_SB_EEEEEEEvNS4_8identityENS4_13SM90_TMA_LOADES1A_vS1B_EENS_8epilogue10collective6detail29Sm90TmaWarpSpecializedAdapterINS1F_15DefaultEpilogueIfSK_SK_NS1E_6thread17LinearCombinationIfLi1EffLNS1J_9ScaleType4KindE0ELNS_15FloatRoundStyleE2EfEENS1_15EpilogueDefaultEEEEEvvEEEEvNT_6ParamsE)
        /*0014*/ 	.word	0x00000008


	//----- nvinfo : EIATTR_MIN_STACK_SIZE
	.align		4
.L_17:
        /*0018*/ 	.byte	0x04, 0x12
        /*001a*/ 	.short	(.L_19 - .L_18)
	.align		4
.L_18:
        /*001c*/ 	.word	index@(_ZN7cutlass13device_kernelINS_4gemm6kernel13GemmUniversalIN4cute5tupleIJiiiiEEENS1_10collective13CollectiveMmaINS1_34MainloopSm90TmaGmmaWarpSpecializedILi9ENS5_IJNS4_1CILi1EEENSA_ILi8EEESB_EEENS1_32KernelTmaWarpSpecializedPingpongEEENS5_IJNSA_ILi64EEENSA_ILi128EEENSA_ILi32EEEEEEfNS5_IJlSB_lEEEfSK_NS4_8TiledMMAINS4_8MMA_AtomIJNS4_4SM904GMMA30MMA_64x128x8_F32TF32TF32_SS_TNILNSO_7ScaleInE1ELSQ_1EEEEEENS4_6LayoutINS5_IJSB_SB_SB_EEENS5_IJNSA_ILi0EEESV_SV_EEEEENS5_IJNS4_10UnderscoreESY_SY_EEEEENS4_23SM90_TMA_LOAD_MULTICASTENS4_14ComposedLayoutINS4_7SwizzleILi3ELi4ELi3EEENS4_18smem_ptr_flag_bitsILi32EEENST_INS5_IJSC_SI_EEENS5_IJSI_SB_EEEEEEEvNS4_8identityENS4_13SM90_TMA_LOADES1A_vS1B_EENS_8epilogue10collective6detail29Sm90TmaWarpSpecializedAdapterINS1F_15DefaultEpilogueIfSK_SK_NS1E_6thread17LinearCombinationIfLi1EffLNS1J_9ScaleType4KindE0ELNS_15FloatRoundStyleE2EfEENS1_15EpilogueDefaultEEEEEvvEEEEvNT_6ParamsE)
        /*0020*/ 	.word	0x00000008
.L_19:


//--------------------- .nv.compat                --------------------------
	.section	.nv.compat,"",@"SHT_CUDA_COMPAT_INFO"
	.align	4
        /*0000*/ 	.byte	0x02, 0x09, 0x01, 0x00, 0x02, 0x02, 0x04, 0x00, 0x02, 0x05, 0x05, 0x00, 0x03, 0x07, 0x01, 0x01
        /*0010*/ 	.byte	0x02, 0x03, 0x01, 0x00, 0x02, 0x06, 0x01, 0x00, 0x04, 0x0b, 0x08, 0x00, 0x00, 0x00, 0x00, 0x00
        /*0020*/ 	.byte	0x00, 0x00, 0x00, 0x00


//--------------------- .nv.info._ZN7cutlass13device_kernelINS_4gemm6kernel13GemmUniversalIN4cute5tupleIJiiiiEEENS1_10collective13CollectiveMmaINS1_34MainloopSm90TmaGmmaWarpSpecializedILi9ENS5_IJNS4_1CILi1EEENSA_ILi8EEESB_EEENS1_32KernelTmaWarpSpecializedPingpongEEENS5_IJNSA_ILi64EEENSA_ILi128EEENSA_ILi32EEEEEEfNS5_IJlSB_lEEEfSK_NS4_8TiledMMAINS4_8MMA_AtomIJNS4_4SM904GMMA30MMA_64x128x8_F32TF32TF32_SS_TNILNSO_7ScaleInE1ELSQ_1EEEEEENS4_6LayoutINS5_IJSB_SB_SB_EEENS5_IJNSA_ILi0EEESV_SV_EEEEENS5_IJNS4_10UnderscoreESY_SY_EEEEENS4_23SM90_TMA_LOAD_MULTICASTENS4_14ComposedLayoutINS4_7SwizzleILi3ELi4ELi3EEENS4_18smem_ptr_flag_bitsILi32EEENST_INS5_IJSC_SI_EEENS5_IJSI_SB_EEEEEEEvNS4_8identityENS4_13SM90_TMA_LOADES1A_vS1B_EENS_8epilogue10collective6detail29Sm90TmaWarpSpecializedAdapterINS1F_15DefaultEpilogueIfSK_SK_NS1E_6thread17LinearCombinationIfLi1EffLNS1J_9ScaleType4KindE0ELNS_15FloatRoundStyleE2EfEENS1_15EpilogueDefaultEEEEEvvEEEEvNT_6ParamsE --------------------------
	.section	.nv.info._ZN7cutlass13device_kernelINS_4gemm6kernel13GemmUniversalIN4cute5tupleIJiiiiEEENS1_10collective13CollectiveMmaINS1_34MainloopSm90TmaGmmaWarpSpecializedILi9ENS5_IJNS4_1CILi1EEENSA_ILi8EEESB_EEENS1_32KernelTmaWarpSpecializedPingpongEEENS5_IJNSA_ILi64EEENSA_ILi128EEENSA_ILi32EEEEEEfNS5_IJlSB_lEEEfSK_NS4_8TiledMMAINS4_8MMA_AtomIJNS4_4SM904GMMA30MMA_64x128x8_F32TF32TF32_SS_TNILNSO_7ScaleInE1ELSQ_1EEEEEENS4_6LayoutINS5_IJSB_SB_SB_EEENS5_IJNSA_ILi0EEESV_SV_EEEEENS5_IJNS4_10UnderscoreESY_SY_EEEEENS4_23SM90_TMA_LOAD_MULTICASTENS4_14ComposedLayoutINS4_7SwizzleILi3ELi4ELi3EEENS4_18smem_ptr_flag_bitsILi32EEENST_INS5_IJSC_SI_EEENS5_IJSI_SB_EEEEEEEvNS4_8identityENS4_13SM90_TMA_LOADES1A_vS1B_EENS_8epilogue10collective6detail29Sm90TmaWarpSpecializedAdapterINS1F_15DefaultEpilogueIfSK_SK_NS1E_6thread17LinearCombinationIfLi1EffLNS1J_9ScaleType4KindE0ELNS_15FloatRoundStyleE2EfEENS1_15EpilogueDefaultEEEEEvvEEEEvNT_6ParamsE,"",@"SHT_CUDA_INFO"
	.sectionflags	@""
	.align	4


	//----- nvinfo : EIATTR_CUDA_API_VERSION
	.align		4
        /*0000*/ 	.byte	0x04, 0x37
        /*0002*/ 	.short	(.L_21 - .L_20)
.L_20:
        /*0004*/ 	.word	0x00000082


	//----- nvinfo : EIATTR_KPARAM_INFO
	.align		4
.L_21:
        /*0008*/ 	.byte	0x04, 0x17
        /*000a*/ 	.short	(.L_23 - .L_22)
.L_22:
        /*000c*/ 	.word	0x00000000
        /*0010*/ 	.short	0x0000
        /*0012*/ 	.short	0x0070
        /*0014*/ 	.byte	0x00, 0xf0, 0x01, 0x10


	//----- nvinfo : EIATTR_SPARSE_MMA_MASK
	.align		4
.L_23:
        /*0018*/ 	.byte	0x03, 0x50
        /*001a*/ 	.short	0x0000


	//----- nvinfo : EIATTR_MAXREG_COUNT
	.align		4
        /*001c*/ 	.byte	0x03, 0x1b
        /*001e*/ 	.short	0x00a8


	//----- nvinfo : EIATTR_NUM_BARRIERS
	.align		4
        /*0020*/ 	.byte	0x02, 0x4c
        /*0022*/ 	.byte	0x01
	.zero		1


	//----- nvinfo : EIATTR_EXTERNS
	.align		4
        /*0024*/ 	.byte	0x04, 0x0f
        /*0026*/ 	.short	(.L_25 - .L_24)


	//   ....[0]....
	.align		4
.L_24:
        /*0028*/ 	.word	index@(__assertfail)


	//----- nvinfo : EIATTR_ANNOTATIONS
	.align		4
.L_25:
        /*002c*/ 	.byte	0x04, 0x55
        /*002e*/ 	.short	(.L_27 - .L_26)


	//   ....[0]....
.L_26:
        /*0030*/ 	.word	0x00000001
        /*0034*/ 	.byte	0x10, 0x0e, 0x00, 0x00, 0x01, 0x00, 0x00, 0x00, 0xc0, 0x14, 0x00, 0x00, 0x01, 0x00, 0x00, 0x00
        /*0044*/ 	.byte	0xa0, 0x57, 0x00, 0x00, 0x01, 0x00, 0x00, 0x00, 0xd0, 0x63, 0x00, 0x00


	//----- nvinfo : EIATTR_MERCURY_ISA_VERSION
	.align		4
.L_27:
        /*0050*/ 	.byte	0x03, 0x5f
        /*0052*/ 	.short	0x0101


	//----- nvinfo : EIATTR_INT_WARP_WIDE_INSTR_OFFSETS
	.align		4
        /*0054*/ 	.byte	0x04, 0x31
        /*0056*/ 	.short	(.L_29 - .L_28)


	//   ....[0]....
.L_28:
        /*0058*/ 	.word	0x000005d0


	//   ....[1]....
        /*005c*/ 	.word	0x00000610


	//   ....[2]....
        /*0060*/ 	.word	0x00000740


	//   ....[3]....
        /*0064*/ 	.word	0x00000750


	//   ....[4]....
        /*0068*/ 	.word	0x00000760


	//   ....[5]....
        /*006c*/ 	.word	0x00000770


	//   ....[6]....
        /*0070*/ 	.word	0x00000830


	//   ....[7]....
        /*0074*/ 	.word	0x00000870


	//   ....[8]....
        /*0078*/ 	.word	0x00002180


	//----- nvinfo : EIATTR_COOP_GROUP_MASK_REGIDS
	.align		4
.L_29:
        /*007c*/ 	.byte	0x04, 0x29
        /*007e*/ 	.short	(.L_31 - .L_30)


	//   ....[0]....
.L_30:
        /*0080*/ 	.word	0xffffffff


	//   ....[1]....
        /*0084*/ 	.word	0xffffffff


	//   ....[2]....
        /*0088*/ 	.word	0xffffffff


	//   ....[3]....
        /*008c*/ 	.word	0xffffffff


	//   ....[4]....
        /*0090*/ 	.word	0xffffffff


	//   ....[5]....
        /*0094*/ 	.word	0xffffffff


	//   ....[6]....
        /*0098*/ 	.word	0xffffffff


	//----- nvinfo : EIATTR_COOP_GROUP_INSTR_OFFSETS
	.align		4
.L_31:
        /*009c*/ 	.byte	0x04, 0x28
        /*009e*/ 	.short	(.L_33 - .L_32)


	//   ....[0]....
.L_32:
        /*00a0*/ 	.word	0x00000070


	//   ....[1]....
        /*00a4*/ 	.word	0x00000080


	//   ....[2]....
        /*00a8*/ 	.word	0x00000140


	//   ....[3]....
        /*00ac*/ 	.word	0x000003b0


	//   ....[4]....
        /*00b0*/ 	.word	0x000003f0


	//   ....[5]....
        /*00b4*/ 	.word	0x00000480


	//   ....[6]....
        /*00b8*/ 	.word	0x000009c0


	//----- nvinfo : EIATTR_REG_RECONFIG
	.align		4
.L_33:
        /*00bc*/ 	.byte	0x01, 0x54
	.zero		2


	//----- nvinfo : EIATTR_SYSCALL_OFFSETS
	.align		4
        /*00c0*/ 	.byte	0x04, 0x46
        /*00c2*/ 	.short	(.L_35 - .L_34)


	//   ....[0]....
.L_34:
        /*00c4*/ 	.word	0x00001930


	//----- nvinfo : EIATTR_MBARRIER_INSTR_OFFSETS
	.align		4
.L_35:
        /*00c8*/ 	.byte	0x04, 0x39
        /*00ca*/ 	.short	(.L_37 - .L_36)


	//   ....[0]....
.L_36:
        /*00cc*/ 	.word	0x00000270
        /*00d0*/ 	.word	0x000000ff
        /*00d4*/ 	.word	0x00000000
        /*00d8*/ 	.short	0x0100
        /*00da*/ 	.byte	0x08
	.zero		1


	//   ....[1]....
        /*00dc*/ 	.word	0x00000280
        /*00e0*/ 	.word	0x000000ff
        /*00e4*/ 	.word	0x00000048
        /*00e8*/ 	.short	0x0100
        /*00ea*/ 	.byte	0x08
	.zero		1


	//   ....[2]....
        /*00ec*/ 	.word	0x00000290
        /*00f0*/ 	.word	0x000000ff
        /*00f4*/ 	.word	0x00000008
        /*00f8*/ 	.short	0x0100
        /*00fa*/ 	.byte	0x08
	.zero		1


	//   ....[3]....
        /*00fc*/ 	.word	0x000002a0
        /*0100*/ 	.word	0x000000ff
        /*0104*/ 	.word	0x00000050
        /*0108*/ 	.short	0x0100
        /*010a*/ 	.byte	0x08
	.zero		1


	//   ....[4]....
        /*010c*/ 	.word	0x000002b0
        /*0110*/ 	.word	0x000000ff
        /*0114*/ 	.word	0x00000010
        /*0118*/ 	.short	0x0100
        /*011a*/ 	.byte	0x08
	.zero		1


	//   ....[5]....
        /*011c*/ 	.word	0x000002c0
        /*0120*/ 	.word	0x000000ff
        /*0124*/ 	.word	0x00000058
        /*0128*/ 	.short	0x0100
        /*012a*/ 	.byte	0x08
	.zero		1


	//   ....[6]....
        /*012c*/ 	.word	0x000002d0
        /*0130*/ 	.word	0x000000ff
        /*0134*/ 	.word	0x00000018
        /*0138*/ 	.short	0x0100
        /*013a*/ 	.byte	0x08
	.zero		1


	//   ....[7]....
        /*013c*/ 	.word	0x000002e0
        /*0140*/ 	.word	0x000000ff
        /*0144*/ 	.word	0x00000060
        /*0148*/ 	.short	0x0100
        /*014a*/ 	.byte	0x08
	.zero		1


	//   ....[8]....
        /*014c*/ 	.word	0x000002f0
        /*0150*/ 	.word	0x000000ff
        /*0154*/ 	.word	0x00000020
        /*0158*/ 	.short	0x0100
        /*015a*/ 	.byte	0x08
	.zero		1


	//   ....[9]....
        /*015c*/ 	.word	0x00000300
        /*0160*/ 	.word	0x000000ff
        /*0164*/ 	.word	0x00000068
        /*0168*/ 	.short	0x0100
        /*016a*/ 	.byte	0x08
	.zero		1


	//   ....[10]....
        /*016c*/ 	.word	0x00000310
        /*0170*/ 	.word	0x000000ff
        /*0174*/ 	.word	0x00000028
        /*0178*/ 	.short	0x0100
        /*017a*/ 	.byte	0x08
	.zero		1


	//   ....[11]....
        /*017c*/ 	.word	0x00000320
        /*0180*/ 	.word	0x000000ff
        /*0184*/ 	.word	0x00000070
        /*0188*/ 	.short	0x0100
        /*018a*/ 	.byte	0x08
	.zero		1


	//   ....[12]....
        /*018c*/ 	.word	0x00000330
        /*0190*/ 	.word	0x000000ff
        /*0194*/ 	.word	0x00000030
        /*0198*/ 	.short	0x0100
        /*019a*/ 	.byte	0x08
	.zero		1


	//   ....[13]....
        /*019c*/ 	.word	0x00000340
        /*01a0*/ 	.word	0x000000ff
        /*01a4*/ 	.word	0x00000078
        /*01a8*/ 	.short	0x0100
        /*01aa*/ 	.byte	0x08
	.zero		1


	//   ....[14]....
        /*01ac*/ 	.word	0x00000350
        /*01b0*/ 	.word	0x000000ff
        /*01b4*/ 	.word	0x00000038
        /*01b8*/ 	.short	0x0100
        /*01ba*/ 	.byte	0x08
	.zero		1


	//   ....[15]....
        /*01bc*/ 	.word	0x00000360
        /*01c0*/ 	.word	0x000000ff
        /*01c4*/ 	.word	0x00000080
        /*01c8*/ 	.short	0x0100
        /*01ca*/ 	.byte	0x08
	.zero		1


	//   ....[16]....
        /*01cc*/ 	.word	0x00000370
        /*01d0*/ 	.word	0x000000ff
        /*01d4*/ 	.word	0x00000040
        /*01d8*/ 	.short	0x0100
        /*01da*/ 	.byte	0x08
	.zero		1


	//   ....[17]....
        /*01dc*/ 	.word	0x00000380
        /*01e0*/ 	.word	0x000000ff
        /*01e4*/ 	.word	0x00000088
        /*01e8*/ 	.short	0x0100
        /*01ea*/ 	.byte	0x08
	.zero		1


	//   ....[18]....
        /*01ec*/ 	.word	0x000008a0
        /*01f0*/ 	.word	0x000000ff
        /*01f4*/ 	.word	0x000000c0
        /*01f8*/ 	.short	0x0100
        /*01fa*/ 	.byte	0x08
	.zero		1


	//   ....[19]....
        /*01fc*/ 	.word	0x00000920
        /*0200*/ 	.word	0x000000ff
        /*0204*/ 	.word	0x000000c8
        /*0208*/ 	.short	0x0100
        /*020a*/ 	.byte	0x08
	.zero		1


	//   ....[20]....
        /*020c*/ 	.word	0x00000940
        /*0210*/ 	.word	0x000000ff
        /*0214*/ 	.word	0x000000a0
        /*0218*/ 	.short	0x0100
        /*021a*/ 	.byte	0x09
	.zero		1


	//   ....[21]....
        /*021c*/ 	.word	0x00000950
        /*0220*/ 	.word	0x000000ff
        /*0224*/ 	.word	0x000000a8
        /*0228*/ 	.short	0x0100
        /*022a*/ 	.byte	0x09
	.zero		1


	//   ....[22]....
        /*022c*/ 	.word	0x00000960
        /*0230*/ 	.word	0x000000ff
        /*0234*/ 	.word	0x000000b0
        /*0238*/ 	.short	0x0100
        /*023a*/ 	.byte	0x09
	.zero		1


	//   ....[23]....
        /*023c*/ 	.word	0x00000970
        /*0240*/ 	.word	0x000000ff
        /*0244*/ 	.word	0x000000b8
        /*0248*/ 	.short	0x0100
        /*024a*/ 	.byte	0x09
	.zero		1


	//   ....[24]....
        /*024c*/ 	.word	0x000017f0
        /*0250*/ 	.word	0x000000ff
        /*0254*/ 	.word	0xfffffff8
        /*0258*/ 	.short	0x010a
        /*025a*/ 	.byte	0x2b
	.zero		1


	//   ....[25]....
        /*025c*/ 	.word	0x000019b0
        /*0260*/ 	.word	0x00000003
        /*0264*/ 	.word	0x00000000
        /*0268*/ 	.short	0x010a
        /*026a*/ 	.byte	0x3f
	.zero		1


	//   ....[26]....
        /*026c*/ 	.word	0x00001a10
        /*0270*/ 	.word	0x00000003
        /*0274*/ 	.word	0x00000000
        /*0278*/ 	.short	0x010a
        /*027a*/ 	.byte	0x3f
	.zero		1


	//   ....[27]....
        /*027c*/ 	.word	0x00001d70
        /*0280*/ 	.word	0x000000ff
        /*0284*/ 	.word	0x00000000
        /*0288*/ 	.short	0x010a
        /*028a*/ 	.byte	0x04
	.zero		1


	//   ....[28]....
        /*028c*/ 	.word	0x00001db0
        /*0290*/ 	.word	0x000000ff
        /*0294*/ 	.word	0x00000000
        /*0298*/ 	.short	0x010a
        /*029a*/ 	.byte	0x04
	.zero		1


	//   ....[29]....
        /*029c*/ 	.word	0x00002010
        /*02a0*/ 	.word	0x00000005
        /*02a4*/ 	.word	0x00000000
        /*02a8*/ 	.short	0x0101
        /*02aa*/ 	.byte	0x3f
	.zero		1


	//   ....[30]....
        /*02ac*/ 	.word	0x00002120
        /*02b0*/ 	.word	0x00000003
        /*02b4*/ 	.word	0x00000000
        /*02b8*/ 	.short	0x0101
        /*02ba*/ 	.byte	0x2e
	.zero		1


	//   ....[31]....
        /*02bc*/ 	.word	0x00002220
        /*02c0*/ 	.word	0x00000003
        /*02c4*/ 	.word	0x00000000
        /*02c8*/ 	.short	0x0101
        /*02ca*/ 	.byte	0x3f
	.zero		1


	//   ....[32]....
        /*02cc*/ 	.word	0x000022a0
        /*02d0*/ 	.word	0x000000ff
        /*02d4*/ 	.word	0x00000008
        /*02d8*/ 	.short	0x010a
        /*02da*/ 	.byte	0x2b
	.zero		1


	//   ....[33]....
        /*02dc*/ 	.word	0x000057e0
        /*02e0*/ 	.word	0x00000000
        /*02e4*/ 	.word	0x00000000
        /*02e8*/ 	.short	0x0101
        /*02ea*/ 	.byte	0x2e
	.zero		1


	//   ....[34]....
        /*02ec*/ 	.word	0x00006110
        /*02f0*/ 	.word	0x0000000e
        /*02f4*/ 	.word	0x00000048
        /*02f8*/ 	.short	0x010a
        /*02fa*/ 	.byte	0x3f
	.zero		1


	//   ....[35]....
        /*02fc*/ 	.word	0x00006500
        /*0300*/ 	.word	0x00000006
        /*0304*/ 	.word	0x000000c8
        /*0308*/ 	.short	0x0101
        /*030a*/ 	.byte	0x3f
	.zero		1


	//   ....[36]....
        /*030c*/ 	.word	0x00006c20
        /*0310*/ 	.word	0x00000007
        /*0314*/ 	.word	0x00000000
        /*0318*/ 	.short	0x010a
        /*031a*/ 	.byte	0x3f
	.zero		1


	//   ....[37]....
        /*031c*/ 	.word	0x00006ca0
        /*0320*/ 	.word	0x00000006
        /*0324*/ 	.word	0x00000000
        /*0328*/ 	.short	0x010a
        /*032a*/ 	.byte	0x3f
	.zero		1


	//   ....[38]....
        /*032c*/ 	.word	0x00006d30
        /*0330*/ 	.word	0x00000007
        /*0334*/ 	.word	0x00000000
        /*0338*/ 	.short	0x010a
        /*033a*/ 	.byte	0x3f
	.zero		1


	//   ....[39]....
        /*033c*/ 	.word	0x00006dc0
        /*0340*/ 	.word	0x00000006
        /*0344*/ 	.word	0x00000000
        /*0348*/ 	.short	0x010a
        /*034a*/ 	.byte	0x3f
	.zero		1


	//   ....[40]....
        /*034c*/ 	.word	0x00006e50
        /*0350*/ 	.word	0x00000007
        /*0354*/ 	.word	0x00000000
        /*0358*/ 	.short	0x010a
        /*035a*/ 	.byte	0x3f
	.zero		1


	//   ....[41]....
        /*035c*/ 	.word	0x00006ee0
        /*0360*/ 	.word	0x00000006
        /*0364*/ 	.word	0x00000000
        /*0368*/ 	.short	0x010a
        /*036a*/ 	.byte	0x3f
	.zero		1


	//   ....[42]....
        /*036c*/ 	.word	0x00006f70
        /*0370*/ 	.word	0x00000007
        /*0374*/ 	.word	0x00000000
        /*0378*/ 	.short	0x010a
        /*037a*/ 	.byte	0x3f
	.zero		1


	//   ....[43]....
        /*037c*/ 	.word	0x00007000
        /*0380*/ 	.word	0x00000006
        /*0384*/ 	.word	0x00000000
        /*0388*/ 	.short	0x010a
        /*038a*/ 	.byte	0x3f
	.zero		1


	//   ....[44]....
        /*038c*/ 	.word	0x00007090
        /*0390*/ 	.word	0x00000005
        /*0394*/ 	.word	0x00000000
        /*0398*/ 	.short	0x010a
        /*039a*/ 	.byte	0x3f
	.zero		1


	//   ....[45]....
        /*039c*/ 	.word	0x00007100
        /*03a0*/ 	.word	0x00000003
        /*03a4*/ 	.word	0xfffffff8
        /*03a8*/ 	.short	0x010a
        /*03aa*/ 	.byte	0x3f
	.zero		1


	//   ....[46]....
        /*03ac*/ 	.word	0x00007150
        /*03b0*/ 	.word	0x00000003
        /*03b4*/ 	.word	0x00000000
        /*03b8*/ 	.short	0x010a
        /*03ba*/ 	.byte	0x3f
	.zero		1


	//   ....[47]....
        /*03bc*/ 	.word	0x000071b0
        /*03c0*/ 	.word	0x00000005
        /*03c4*/ 	.word	0x00000000
        /*03c8*/ 	.short	0x010a
        /*03ca*/ 	.byte	0x3f
	.zero		1


	//   ....[48]....
        /*03cc*/ 	.word	0x00007210
        /*03d0*/ 	.word	0x00000003
        /*03d4*/ 	.word	0x00000008
        /*03d8*/ 	.short	0x010a
        /*03da*/ 	.byte	0x3f
	.zero		1


	//   ....[49]....
        /*03dc*/ 	.word	0x000072e0
        /*03e0*/ 	.word	0x0000000e
        /*03e4*/ 	.word	0x00000048
        /*03e8*/ 	.short	0x010a
        /*03ea*/ 	.byte	0x3f
	.zero		1


	//   ....[50]....
        /*03ec*/ 	.word	0x000073b0
        /*03f0*/ 	.word	0x00000007
        /*03f4*/ 	.word	0x00000000
        /*03f8*/ 	.short	0x010a
        /*03fa*/ 	.byte	0x3f
	.zero		1


	//   ....[51]....
        /*03fc*/ 	.word	0x00007400
        /*0400*/ 	.word	0x00000006
        /*0404*/ 	.word	0x00000000
        /*0408*/ 	.short	0x010a
        /*040a*/ 	.byte	0x3f
	.zero		1


	//   ....[52]....
        /*040c*/ 	.word	0x00007450
        /*0410*/ 	.word	0x00000007
        /*0414*/ 	.word	0x00000000
        /*0418*/ 	.short	0x010a
        /*041a*/ 	.byte	0x3f
	.zero		1


	//   ....[53]....
        /*041c*/ 	.word	0x000074a0
        /*0420*/ 	.word	0x00000006
        /*0424*/ 	.word	0x00000000
        /*0428*/ 	.short	0x010a
        /*042a*/ 	.byte	0x3f
	.zero		1


	//   ....[54]....
        /*042c*/ 	.word	0x000074f0
        /*0430*/ 	.word	0x00000007
        /*0434*/ 	.word	0x00000000
        /*0438*/ 	.short	0x010a
        /*043a*/ 	.byte	0x3f
	.zero		1


	//   ....[55]....
        /*043c*/ 	.word	0x00007540
        /*0440*/ 	.word	0x00000006
        /*0444*/ 	.word	0x00000000
        /*0448*/ 	.short	0x010a
        /*044a*/ 	.byte	0x3f
	.zero		1


	//   ....[56]....
        /*044c*/ 	.word	0x00007590
        /*0450*/ 	.word	0x00000007
        /*0454*/ 	.word	0x00000000
        /*0458*/ 	.short	0x010a
        /*045a*/ 	.byte	0x3f
	.zero		1


	//   ....[57]....
        /*045c*/ 	.word	0x000075e0
        /*0460*/ 	.word	0x00000006
        /*0464*/ 	.word	0x00000000
        /*0468*/ 	.short	0x010a
        /*046a*/ 	.byte	0x3f
	.zero		1


	//----- nvinfo : EIATTR_NUM_MBARRIERS
	.align		4
.L_37:
        /*046c*/ 	.byte	0x03, 0x38
        /*046e*/ 	.short	0x0018


	//----- nvinfo : EIATTR_EXIT_INSTR_OFFSETS
	.align		4
        /*0470*/ 	.byte	0x04, 0x1c
        /*0472*/ 	.short	(.L_39 - .L_38)


	//   ....[0]....
.L_38:
        /*0474*/ 	.word	0x00001450


	//   ....[1]....
        /*0478*/ 	.word	0x000014b0


	//   ....[2]....
        /*047c*/ 	.word	0x00005e00


	//   ....[3]....
        /*0480*/ 	.word	0x00005e30


	//   ....[4]....
        /*0484*/ 	.word	0x000070e0


	//----- nvinfo : EIATTR_MAX_THREADS
	.align		4
.L_39:
        /*0488*/ 	.byte	0x04, 0x05
        /*048a*/ 	.short	(.L_41 - .L_40)
.L_40:
        /*048c*/ 	.word	0x00000180
        /*0490*/ 	.word	0x00000001
        /*0494*/ 	.word	0x00000001


	//----- nvinfo : EIATTR_CRS_STACK_SIZE
	.align		4
.L_41:
        /*0498*/ 	.byte	0x04, 0x1e
        /*049a*/ 	.short	(.L_43 - .L_42)
.L_42:
        /*049c*/ 	.word	0x00000000


	//----- nvinfo : EIATTR_CBANK_PARAM_SIZE
	.align		4
.L_43:
        /*04a0*/ 	.byte	0x03, 0x19
        /*04a2*/ 	.short	0x0470


	//----- nvinfo : EIATTR_PARAM_CBANK
	.align		4
        /*04a4*/ 	.byte	0x04, 0x0a
        /*04a6*/ 	.short	(.L_45 - .L_44)
	.align		4
.L_44:
        /*04a8*/ 	.word	index@(.nv.constant0._ZN7cutlass13device_kernelINS_4gemm6kernel13GemmUniversalIN4cute5tupleIJiiiiEEENS1_10collective13CollectiveMmaINS1_34MainloopSm90TmaGmmaWarpSpecializedILi9ENS5_IJNS4_1CILi1EEENSA_ILi8EEESB_EEENS1_32KernelTmaWarpSpecializedPingpongEEENS5_IJNSA_ILi64EEENSA_ILi128EEENSA_ILi32EEEEEEfNS5_IJlSB_lEEEfSK_NS4_8TiledMMAINS4_8MMA_AtomIJNS4_4SM904GMMA30MMA_64x128x8_F32TF32TF32_SS_TNILNSO_7ScaleInE1ELSQ_1EEEEEENS4_6LayoutINS5_IJSB_SB_SB_EEENS5_IJNSA_ILi0EEESV_SV_EEEEENS5_IJNS4_10UnderscoreESY_SY_EEEEENS4_23SM90_TMA_LOAD_MULTICASTENS4_14ComposedLayoutINS4_7SwizzleILi3ELi4ELi3EEENS4_18smem_ptr_flag_bitsILi32EEENST_INS5_IJSC_SI_EEENS5_IJSI_SB_EEEEEEEvNS4_8identityENS4_13SM90_TMA_LOADES1A_vS1B_EENS_8epilogue10collective6detail29Sm90TmaWarpSpecializedAdapterINS1F_15DefaultEpilogueIfSK_SK_NS1E_6thread17LinearCombinationIfLi1EffLNS1J_9ScaleType4KindE0ELNS_15FloatRoundStyleE2EfEENS1_15EpilogueDefaultEEEEEvvEEEEvNT_6ParamsE)
        /*04ac*/ 	.short	0x0210
        /*04ae*/ 	.short	0x0470


	//----- nvinfo : EIATTR_SW_WAR
	.align		4
.L_45:
        /*04b0*/ 	.byte	0x04, 0x36
        /*04b2*/ 	.short	(.L_47 - .L_46)
.L_46:
        /*04b4*/ 	.word	0x00000008
.L_47:


//--------------------- .nv.callgraph             --------------------------
	.section	.nv.callgraph,"",@"SHT_CUDA_CALLGRAPH"
	.align	4
	.sectionentsize	8
	.align		4
        /*0000*/ 	.word	0x00000000
	.align		4
        /*0004*/ 	.word	0xffffffff
	.align		4
        /*0008*/ 	.word	index@(_ZN7cutlass13device_kernelINS_4gemm6kernel13GemmUniversalIN4cute5tupleIJiiiiEEENS1_10collective13CollectiveMmaINS1_34MainloopSm90TmaGmmaWarpSpecializedILi9ENS5_IJNS4_1CILi1EEENSA_ILi8EEESB_EEENS1_32KernelTmaWarpSpecializedPingpongEEENS5_IJNSA_ILi64EEENSA_ILi128EEENSA_ILi32EEEEEEfNS5_IJlSB_lEEEfSK_NS4_8TiledMMAINS4_8MMA_AtomIJNS4_4SM904GMMA30MMA_64x128x8_F32TF32TF32_SS_TNILNSO_7ScaleInE1ELSQ_1EEEEEENS4_6LayoutINS5_IJSB_SB_SB_EEENS5_IJNSA_ILi0EEESV_SV_EEEEENS5_IJNS4_10UnderscoreESY_SY_EEEEENS4_23SM90_TMA_LOAD_MULTICASTENS4_14ComposedLayoutINS4_7SwizzleILi3ELi4ELi3EEENS4_18smem_ptr_flag_bitsILi32EEENST_INS5_IJSC_SI_EEENS5_IJSI_SB_EEEEEEEvNS4_8identityENS4_13SM90_TMA_LOADES1A_vS1B_EENS_8epilogue10collective6detail29Sm90TmaWarpSpecializedAdapterINS1F_15DefaultEpilogueIfSK_SK_NS1E_6thread17LinearCombinationIfLi1EffLNS1J_9ScaleType4KindE0ELNS_15FloatRoundStyleE2EfEENS1_15EpilogueDefaultEEEEEvvEEEEvNT_6ParamsE)
	.align		4
        /*000c*/ 	.word	index@(__assertfail)
	.align		4
        /*0010*/ 	.word	0x00000000
	.align		4
        /*0014*/ 	.word	0xfffffffe
	.align		4
        /*0018*/ 	.word	0x00000000
	.align		4
        /*001c*/ 	.word	0xfffffffd
	.align		4
        /*0020*/ 	.word	0x00000000
	.align		4
        /*0024*/ 	.word	0xfffffffc


//--------------------- .nv.constant4             --------------------------
	.section	.nv.constant4,"a",@progbits
	.align	8
	.align		8
.nv.constant4:
        /*0000*/ 	.dword	__assertfail
	.align		8
        /*0008*/ 	.dword	__unnamed_1
	.align		8
        /*0010*/ 	.dword	_ZN40_INTERNAL_a27f1e36_4_k_cu_e4bed6f2_197874cuda3std3__45__cpo5beginE
	.align		8
        /*0018*/ 	.dword	_ZN40_INTERNAL_a27f1e36_4_k_cu_e4bed6f2_197874cuda3std3__45__cpo3endE
	.align		8
        /*0020*/ 	.dword	_ZN40_INTERNAL_a27f1e36_4_k_cu_e4bed6f2_197874cuda3std3__45__cpo6cbeginE
	.align		8
        /*0028*/ 	.dword	_ZN40_INTERNAL_a27f1e36_4_k_cu_e4bed6f2_197874cuda3std3__45__cpo4cendE
	.align		8
        /*0030*/ 	.dword	_ZN40_INTERNAL_a27f1e36_4_k_cu_e4bed6f2_197874cuda3std3__442_GLOBAL__N__a27f1e36_4_k_cu_e4bed6f2_197876ignoreE
	.align		8
        /*0038*/ 	.dword	_ZN40_INTERNAL_a27f1e36_4_k_cu_e4bed6f2_197874cuda3std3__419piecewise_constructE
	.align		8
        /*0040*/ 	.dword	_ZN40_INTERNAL_a27f1e36_4_k_cu_e4bed6f2_197874cuda3std3__48in_placeE
	.align		8
        /*0048*/ 	.dword	_ZN40_INTERNAL_a27f1e36_4_k_cu_e4bed6f2_197874cuda3std6ranges3__45__cpo4swapE
	.align		8
        /*0050*/ 	.dword	_ZN40_INTERNAL_a27f1e36_4_k_cu_e4bed6f2_197874cuda3std6ranges3__45__cpo9iter_moveE
	.align		8
        /*0058*/ 	.dword	_ZN40_INTERNAL_a27f1e36_4_k_cu_e4bed6f2_197874cute7productE
	.align		8
        /*0060*/ 	.dword	_ZN40_INTERNAL_a27f1e36_4_k_cu_e4bed6f2_197874cute1_E
	.align		8
        /*0068*/ 	.dword	$str$22
	.align		8
        /*0070*/ 	.dword	$str$23


//--------------------- .text._ZN7cutlass13device_kernelINS_4gemm6kernel13GemmUniversalIN4cute5tupleIJiiiiEEENS1_10collective13CollectiveMmaINS1_34MainloopSm90TmaGmmaWarpSpecializedILi9ENS5_IJNS4_1CILi1EEENSA_ILi8EEESB_EEENS1_32KernelTmaWarpSpecializedPingpongEEENS5_IJNSA_ILi64EEENSA_ILi128EEENSA_ILi32EEEEEEfNS5_IJlSB_lEEEfSK_NS4_8TiledMMAINS4_8MMA_AtomIJNS4_4SM904GMMA30MMA_64x128x8_F32TF32TF32_SS_TNILNSO_7ScaleInE1ELSQ_1EEEEEENS4_6LayoutINS5_IJSB_SB_SB_EEENS5_IJNSA_ILi0EEESV_SV_EEEEENS5_IJNS4_10UnderscoreESY_SY_EEEEENS4_23SM90_TMA_LOAD_MULTICASTENS4_14ComposedLayoutINS4_7SwizzleILi3ELi4ELi3EEENS4_18smem_ptr_flag_bitsILi32EEENST_INS5_IJSC_SI_EEENS5_IJSI_SB_EEEEEEEvNS4_8identityENS4_13SM90_TMA_LOADES1A_vS1B_EENS_8epilogue10collective6detail29Sm90TmaWarpSpecializedAdapterINS1F_15DefaultEpilogueIfSK_SK_NS1E_6thread17LinearCombinationIfLi1EffLNS1J_9ScaleType4KindE0ELNS_15FloatRoundStyleE2EfEENS1_15EpilogueDefaultEEEEEvvEEEEvNT_6ParamsE --------------------------
	.section	.text._ZN7cutlass13device_kernelINS_4gemm6kernel13GemmUniversalIN4cute5tupleIJiiiiEEENS1_10collective13CollectiveMmaINS1_34MainloopSm90TmaGmmaWarpSpecializedILi9ENS5_IJNS4_1CILi1EEENSA_ILi8EEESB_EEENS1_32KernelTmaWarpSpecializedPingpongEEENS5_IJNSA_ILi64EEENSA_ILi128EEENSA_ILi32EEEEEEfNS5_IJlSB_lEEEfSK_NS4_8TiledMMAINS4_8MMA_AtomIJNS4_4SM904GMMA30MMA_64x128x8_F32TF32TF32_SS_TNILNSO_7ScaleInE1ELSQ_1EEEEEENS4_6LayoutINS5_IJSB_SB_SB_EEENS5_IJNSA_ILi0EEESV_SV_EEEEENS5_IJNS4_10UnderscoreESY_SY_EEEEENS4_23SM90_TMA_LOAD_MULTICASTENS4_14ComposedLayoutINS4_7SwizzleILi3ELi4ELi3EEENS4_18smem_ptr_flag_bitsILi32EEENST_INS5_IJSC_SI_EEENS5_IJSI_SB_EEEEEEEvNS4_8identityENS4_13SM90_TMA_LOADES1A_vS1B_EENS_8epilogue10collective6detail29Sm90TmaWarpSpecializedAdapterINS1F_15DefaultEpilogueIfSK_SK_NS1E_6thread17LinearCombinationIfLi1EffLNS1J_9ScaleType4KindE0ELNS_15FloatRoundStyleE2EfEENS1_15EpilogueDefaultEEEEEvvEEEEvNT_6ParamsE,"ax",@progbits
	.align	128
.text._ZN7cutlass13device_kernelINS_4gemm6kernel13GemmUniversalIN4cute5tupleIJiiiiEEENS1_10collective13CollectiveMmaINS1_34MainloopSm90TmaGmmaWarpSpecializedILi9ENS5_IJNS4_1CILi1EEENSA_ILi8EEESB_EEENS1_32KernelTmaWarpSpecializedPingpongEEENS5_IJNSA_ILi64EEENSA_ILi128EEENSA_ILi32EEEEEEfNS5_IJlSB_lEEEfSK_NS4_8TiledMMAINS4_8MMA_AtomIJNS4_4SM904GMMA30MMA_64x128x8_F32TF32TF32_SS_TNILNSO_7ScaleInE1ELSQ_1EEEEEENS4_6LayoutINS5_IJSB_SB_SB_EEENS5_IJNSA_ILi0EEESV_SV_EEEEENS5_IJNS4_10UnderscoreESY_SY_EEEEENS4_23SM90_TMA_LOAD_MULTICASTENS4_14ComposedLayoutINS4_7SwizzleILi3ELi4ELi3EEENS4_18smem_ptr_flag_bitsILi32EEENST_INS5_IJSC_SI_EEENS5_IJSI_SB_EEEEEEEvNS4_8identityENS4_13SM90_TMA_LOADES1A_vS1B_EENS_8epilogue10collective6detail29Sm90TmaWarpSpecializedAdapterINS1F_15DefaultEpilogueIfSK_SK_NS1E_6thread17LinearCombinationIfLi1EffLNS1J_9ScaleType4KindE0ELNS_15FloatRoundStyleE2EfEENS1_15EpilogueDefaultEEEEEvvEEEEvNT_6ParamsE:
        .type           _ZN7cutlass13device_kernelINS_4gemm6kernel13GemmUniversalIN4cute5tupleIJiiiiEEENS1_10collective13CollectiveMmaINS1_34MainloopSm90TmaGmmaWarpSpecializedILi9ENS5_IJNS4_1CILi1EEENSA_ILi8EEESB_EEENS1_32KernelTmaWarpSpecializedPingpongEEENS5_IJNSA_ILi64EEENSA_ILi128EEENSA_ILi32EEEEEEfNS5_IJlSB_lEEEfSK_NS4_8TiledMMAINS4_8MMA_AtomIJNS4_4SM904GMMA30MMA_64x128x8_F32TF32TF32_SS_TNILNSO_7ScaleInE1ELSQ_1EEEEEENS4_6LayoutINS5_IJSB_SB_SB_EEENS5_IJNSA_ILi0EEESV_SV_EEEEENS5_IJNS4_10UnderscoreESY_SY_EEEEENS4_23SM90_TMA_LOAD_MULTICASTENS4_14ComposedLayoutINS4_7SwizzleILi3ELi4ELi3EEENS4_18smem_ptr_flag_bitsILi32EEENST_INS5_IJSC_SI_EEENS5_IJSI_SB_EEEEEEEvNS4_8identityENS4_13SM90_TMA_LOADES1A_vS1B_EENS_8epilogue10collective6detail29Sm90TmaWarpSpecializedAdapterINS1F_15DefaultEpilogueIfSK_SK_NS1E_6thread17LinearCombinationIfLi1EffLNS1J_9ScaleType4KindE0ELNS_15FloatRoundStyleE2EfEENS1_15EpilogueDefaultEEEEEvvEEEEvNT_6ParamsE,@function
        .size           _ZN7cutlass13device_kernelINS_4gemm6kernel13GemmUniversalIN4cute5tupleIJiiiiEEENS1_10collective13CollectiveMmaINS1_34MainloopSm90TmaGmmaWarpSpecializedILi9ENS5_IJNS4_1CILi1EEENSA_ILi8EEESB_EEENS1_32KernelTmaWarpSpecializedPingpongEEENS5_IJNSA_ILi64EEENSA_ILi128EEENSA_ILi32EEEEEEfNS5_IJlSB_lEEEfSK_NS4_8TiledMMAINS4_8MMA_AtomIJNS4_4SM904GMMA30MMA_64x128x8_F32TF32TF32_SS_TNILNSO_7ScaleInE1ELSQ_1EEEEEENS4_6LayoutINS5_IJSB_SB_SB_EEENS5_IJNSA_ILi0EEESV_SV_EEEEENS5_IJNS4_10UnderscoreESY_SY_EEEEENS4_23SM90_TMA_LOAD_MULTICASTENS4_14ComposedLayoutINS4_7SwizzleILi3ELi4ELi3EEENS4_18smem_ptr_flag_bitsILi32EEENST_INS5_IJSC_SI_EEENS5_IJSI_SB_EEEEEEEvNS4_8identityENS4_13SM90_TMA_LOADES1A_vS1B_EENS_8epilogue10collective6detail29Sm90TmaWarpSpecializedAdapterINS1F_15DefaultEpilogueIfSK_SK_NS1E_6thread17LinearCombinationIfLi1EffLNS1J_9ScaleType4KindE0ELNS_15FloatRoundStyleE2EfEENS1_15EpilogueDefaultEEEEEvvEEEEvNT_6ParamsE,(.L_x_212 - _ZN7cutlass13device_kernelINS_4gemm6kernel13GemmUniversalIN4cute5tupleIJiiiiEEENS1_10collective13CollectiveMmaINS1_34MainloopSm90TmaGmmaWarpSpecializedILi9ENS5_IJNS4_1CILi1EEENSA_ILi8EEESB_EEENS1_32KernelTmaWarpSpecializedPingpongEEENS5_IJNSA_ILi64EEENSA_ILi128EEENSA_ILi32EEEEEEfNS5_IJlSB_lEEEfSK_NS4_8TiledMMAINS4_8MMA_AtomIJNS4_4SM904GMMA30MMA_64x128x8_F32TF32TF32_SS_TNILNSO_7ScaleInE1ELSQ_1EEEEEENS4_6LayoutINS5_IJSB_SB_SB_EEENS5_IJNSA_ILi0EEESV_SV_EEEEENS5_IJNS4_10UnderscoreESY_SY_EEEEENS4_23SM90_TMA_LOAD_MULTICASTENS4_14ComposedLayoutINS4_7SwizzleILi3ELi4ELi3EEENS4_18smem_ptr_flag_bitsILi32EEENST_INS5_IJSC_SI_EEENS5_IJSI_SB_EEEEEEEvNS4_8identityENS4_13SM90_TMA_LOADES1A_vS1B_EENS_8epilogue10collective6detail29Sm90TmaWarpSpecializedAdapterINS1F_15DefaultEpilogueIfSK_SK_NS1E_6thread17LinearCombinationIfLi1EffLNS1J_9ScaleType4KindE0ELNS_15FloatRoundStyleE2EfEENS1_15EpilogueDefaultEEEEEvvEEEEvNT_6ParamsE)
        .other          _ZN7cutlass13device_kernelINS_4gemm6kernel13GemmUniversalIN4cute5tupleIJiiiiEEENS1_10collective13CollectiveMmaINS1_34MainloopSm90TmaGmmaWarpSpecializedILi9ENS5_IJNS4_1CILi1EEENSA_ILi8EEESB_EEENS1_32KernelTmaWarpSpecializedPingpongEEENS5_IJNSA_ILi64EEENSA_ILi128EEENSA_ILi32EEEEEEfNS5_IJlSB_lEEEfSK_NS4_8TiledMMAINS4_8MMA_AtomIJNS4_4SM904GMMA30MMA_64x128x8_F32TF32TF32_SS_TNILNSO_7ScaleInE1ELSQ_1EEEEEENS4_6LayoutINS5_IJSB_SB_SB_EEENS5_IJNSA_ILi0EEESV_SV_EEEEENS5_IJNS4_10UnderscoreESY_SY_EEEEENS4_23SM90_TMA_LOAD_MULTICASTENS4_14ComposedLayoutINS4_7SwizzleILi3ELi4ELi3EEENS4_18smem_ptr_flag_bitsILi32EEENST_INS5_IJSC_SI_EEENS5_IJSI_SB_EEEEEEEvNS4_8identityENS4_13SM90_TMA_LOADES1A_vS1B_EENS_8epilogue10collective6detail29Sm90TmaWarpSpecializedAdapterINS1F_15DefaultEpilogueIfSK_SK_NS1E_6thread17LinearCombinationIfLi1EffLNS1J_9ScaleType4KindE0ELNS_15FloatRoundStyleE2EfEENS1_15EpilogueDefaultEEEEEvvEEEEvNT_6ParamsE,@"STO_CUDA_ENTRY STV_DEFAULT"
_ZN7cutlass13device_kernelINS_4gemm6kernel13GemmUniversalIN4cute5tupleIJiiiiEEENS1_10collective13CollectiveMmaINS1_34MainloopSm90TmaGmmaWarpSpecializedILi9ENS5_IJNS4_1CILi1EEENSA_ILi8EEESB_EEENS1_32KernelTmaWarpSpecializedPingpongEEENS5_IJNSA_ILi64EEENSA_ILi128EEENSA_ILi32EEEEEEfNS5_IJlSB_lEEEfSK_NS4_8TiledMMAINS4_8MMA_AtomIJNS4_4SM904GMMA30MMA_64x128x8_F32TF32TF32_SS_TNILNSO_7ScaleInE1ELSQ_1EEEEEENS4_6LayoutINS5_IJSB_SB_SB_EEENS5_IJNSA_ILi0EEESV_SV_EEEEENS5_IJNS4_10UnderscoreESY_SY_EEEEENS4_23SM90_TMA_LOAD_MULTICASTENS4_14ComposedLayoutINS4_7SwizzleILi3ELi4ELi3EEENS4_18smem_ptr_flag_bitsILi32EEENST_INS5_IJSC_SI_EEENS5_IJSI_SB_EEEEEEEvNS4_8identityENS4_13SM90_TMA_LOADES1A_vS1B_EENS_8epilogue10collective6detail29Sm90TmaWarpSpecializedAdapterINS1F_15DefaultEpilogueIfSK_SK_NS1E_6thread17LinearCombinationIfLi1EffLNS1J_9ScaleType4KindE0ELNS_15FloatRoundStyleE2EfEENS1_15EpilogueDefaultEEEEEvvEEEEvNT_6ParamsE:
[----:B------:R-:W0:Y:S02]  /*0000*/  LDC R1, c[0x0][0x28] ;  /* 0x00000a00ff017b82 */ /* 0x000e240000000800 */
[----:B0-----:R-:W-:Y:S01]  /*0010*/  VIADD R1, R1, 0xfffffff8 ;  /* 0xfffffff801017836 */ /* 0x001fe20000000000 */
[----:B------:R-:W0:Y:S01]  /*0020*/  S2R R4, SR_TID.X ;  /* 0x0000000000047919 */ /* 0x000e220000002100 */
[----:B------:R-:W-:Y:S01]  /*0030*/  ELECT P0, URZ, PT ;  /* 0x00000000003f782f */ /* 0x000fe20003800000 */
[----:B------:R-:W-:Y:S01]  /*0040*/  BSSY B0, `(.L_x_0) ;  /* 0x000000f000007945 */ /* 0x000fe20003800000 */
[--C-:B0-----:R-:W-:Y:S02]  /*0050*/  SHF.R.U32.HI R0, RZ, 0x5, R4.reuse ;  /* 0x00000005ff007819 */ /* 0x101fe40000011604 */
[----:B------:R-:W-:-:S03]  /*0060*/  SHF.R.U32.HI R7, RZ, 0x7, R4 ;  /* 0x00000007ff077819 */ /* 0x000fc60000011604 */
[----:B------:R-:W0:Y:S04]  /*0070*/  SHFL.IDX PT, R2, R0, RZ, 0x1f ;  /* 0x00001fff00027589 */ /* 0x000e2800000e0000 */
[----:B------:R1:W2:Y:S01]  /*0080*/  SHFL.IDX PT, R8, R7, RZ, 0x1f ;  /* 0x00001fff07087589 */ /* 0x0002a200000e0000 */
[----:B0-----:R-:W-:-:S13]  /*0090*/  ISETP.NE.OR P0, PT, R2, RZ, !P0 ;  /* 0x000000ff0200720c */ /* 0x001fda0004705670 */
[----:B-12---:R-:W-:Y:S05]  /*00a0*/  @P0 BRA `(.L_x_1) ;  /* 0x0000000000200947 */ /* 0x006fea0003800000 */
[----:B------:R-:W-:Y:S02]  /*00b0*/  ULDC.64 UR4, c[0x0][0x198] ;  /* 0x0000660000047ab9 */ /* 0x000fe40000000a00 */
[----:B------:R-:W-:Y:S02]  /*00c0*/  UIADD3 UR6, UP0, UR4, 0xf0, URZ ;  /* 0x000000f004067890 */ /* 0x000fe4000ff1e03f */
[----:B------:R-:W-:Y:S02]  /*00d0*/  UIADD3 UR4, UP1, UR4, 0x1f0, URZ ;  /* 0x000001f004047890 */ /* 0x000fe4000ff3e03f */
[----:B------:R-:W-:Y:S02]  /*00e0*/  UIADD3.X UR7, URZ, UR5, URZ, UP0, !UPT ;  /* 0x000000053f077290 */ /* 0x000fe400087fe43f */
[----:B------:R-:W-:-:S07]  /*00f0*/  UIADD3.X UR5, URZ, UR5, URZ, UP1, !UPT ;  /* 0x000000053f057290 */ /* 0x000fce0008ffe43f */
[----:B------:R0:W-:Y:S02]  /*0100*/  UTMACCTL.PF [UR6] ;  /* 0x00000000060079b9 */ /* 0x0001e40008040000 */
[----:B------:R0:W-:Y:S02]  /*0110*/  UTMACCTL.PF [UR4] ;  /* 0x00000000040079b9 */ /* 0x0001e40008040000 */
[----:B0-----:R-:W-:Y:S01]  /*0120*/  NOP ;  /* 0x0000000000007918 */ /* 0x001fe20000000000 */
.L_x_1:
[----:B------:R-:W-:Y:S05]  /*0130*/  BSYNC B0 ;  /* 0x0000000000007941 */ /* 0x000fea0003800000 */
.L_x_0:
[----:B------:R-:W0:Y:S01]  /*0140*/  SHFL.IDX PT, R9, R0, RZ, 0x1f ;  /* 0x00001fff00097589 */ /* 0x000e2200000e0000 */
[----:B------:R-:W-:Y:S02]  /*0150*/  SHF.R.S32.HI R3, RZ, 0x1f, R4 ;  /* 0x0000001fff037819 */ /* 0x000fe40000011404 */
[----:B0-----:R-:W-:-:S13]  /*0160*/  ISETP.NE.AND P0, PT, R9, RZ, PT ;  /* 0x000000ff0900720c */ /* 0x001fda0003f05270 */
[----:B------:R-:W-:Y:S05]  /*0170*/  @P0 BRA `(.L_x_2) ;  /* 0x00000000008c0947 */ /* 0x000fea0003800000 */
[----:B------:R-:W-:Y:S01]  /*0180*/  ELECT P0, URZ, PT ;  /* 0x00000000003f782f */ /* 0x000fe20003800000 */
[----:B------:R-:W-:-:S12]  /*0190*/  BSSY B0, `(.L_x_2) ;  /* 0x0000021000007945 */ /* 0x000fd80003800000 */
[----:B------:R-:W-:Y:S05]  /*01a0*/  @!P0 BRA `(.L_x_3) ;  /* 0x00000000007c8947 */ /* 0x000fea0003800000 */
[----:B------:R-:W0:Y:S01]  /*01b0*/  S2UR UR8, SR_CgaCtaId ;  /* 0x00000000000879c3 */ /* 0x000e220000008800 */
[----:B------:R-:W-:Y:S01]  /*01c0*/  UMOV UR4, 0x400 ;  /* 0x0000040000047882 */ /* 0x000fe20000000000 */
[----:B------:R-:W-:Y:S01]  /*01d0*/  UMOV UR5, 0x1 ;  /* 0x0000000100057882 */ /* 0x000fe20000000000 */
[----:B------:R-:W-:Y:S02]  /*01e0*/  UMOV UR6, 0x8 ;  /* 0x0000000800067882 */ /* 0x000fe40000000000 */
[----:B------:R-:W-:-:S04]  /*01f0*/  UIADD3 UR6, -UR6, 0x100000, URZ ;  /* 0x0010000006067890 */ /* 0x000fc8000fffe13f */
[----:B------:R-:W-:Y:S02]  /*0200*/  USHF.L.U32 UR7, UR6, 0xb, URZ ;  /* 0x0000000b06077899 */ /* 0x000fe4000800063f */
[----:B------:R-:W-:Y:S02]  /*0210*/  USHF.L.U32 UR6, UR6, 0x1, URZ ;  /* 0x0000000106067899 */ /* 0x000fe4000800063f */
[----:B0-----:R-:W-:Y:S02]  /*0220*/  ULEA UR8, UR8, UR4, 0x18 ;  /* 0x0000000408087291 */ /* 0x001fe4000f8ec03f */
[----:B------:R-:W-:-:S04]  /*0230*/  UIADD3 UR4, -UR5, 0x100000, URZ ;  /* 0x0010000005047890 */ /* 0x000fc8000fffe13f */
[----:B------:R-:W-:Y:S02]  /*0240*/  USHF.L.U32 UR5, UR4, 0xb, URZ ;  /* 0x0000000b04057899 */ /* 0x000fe4000800063f */
[----:B------:R-:W-:Y:S01]  /*0250*/  USHF.L.U32 UR4, UR4, 0x1, URZ ;  /* 0x0000000104047899 */ /* 0x000fe2000800063f */
[----:B------:R-:W0:Y:S11]  /*0260*/  FENCE.VIEW.ASYNC.S ;  /* 0x00000000000073c6 */ /* 0x000e360000000000 */
[----:B0-----:R0:W1:Y:S01]  /*0270*/  SYNCS.EXCH.64 URZ, [UR8], UR4 ;  /* 0x00000004083f75b2 */ /* 0x0010620008000100 */
[----:B------:R0:W2:Y:S01]  /*0280*/  SYNCS.EXCH.64 URZ, [UR8+0x48], UR6 ;  /* 0x00004806083f75b2 */ /* 0x0000a20008000100 */
[----:B------:R0:W3:Y:S01]  /*0290*/  SYNCS.EXCH.64 URZ, [UR8+0x8], UR4 ;  /* 0x00000804083f75b2 */ /* 0x0000e20008000100 */
[----:B------:R0:W4:Y:S01]  /*02a0*/  SYNCS.EXCH.64 URZ, [UR8+0x50], UR6 ;  /* 0x00005006083f75b2 */ /* 0x0001220008000100 */
[----:B------:R0:W0:Y:S01]  /*02b0*/  SYNCS.EXCH.64 URZ, [UR8+0x10], UR4 ;  /* 0x00001004083f75b2 */ /* 0x0000220008000100 */
        /* <DEDUP_REMOVED lines=13> */
[----:B------:R-:W-:Y:S01]  /*0390*/  NOP ;  /* 0x0000000000007918 */ /* 0x000fe20000000000 */
.L_x_3:
[----:B0-----:R-:W-:Y:S05]  /*03a0*/  BSYNC B0 ;  /* 0x0000000000007941 */ /* 0x001fea0003800000 */
.L_x_2:
[----:B------:R-:W0:Y:S01]  /*03b0*/  SHFL.IDX PT, R12, R0, RZ, 0x1f ;  /* 0x00001fff000c7589 */ /* 0x000e2200000e0000 */
[----:B------:R-:W-:Y:S01]  /*03c0*/  LEA.HI R3, R3, R4, RZ, 0x7 ;  /* 0x0000000403037211 */ /* 0x000fe200078f38ff */
[----:B------:R-:W5:Y:S01]  /*03d0*/  S2UR UR12, SR_CTAID.X ;  /* 0x00000000000c79c3 */ /* 0x000f620000002500 */
[----:B------:R-:W-:Y:S01]  /*03e0*/  ELECT P0, URZ, PT ;  /* 0x00000000003f782f */ /* 0x000fe20003800000 */
[----:B------:R1:W2:Y:S01]  /*03f0*/  SHFL.IDX PT, R11, R0, RZ, 0x1f ;  /* 0x00001fff000b7589 */ /* 0x0002a200000e0000 */
[----:B------:R-:W-:Y:S02]  /*0400*/  LOP3.LUT R3, R3, 0xffffff80, RZ, 0xc0, !PT ;  /* 0xffffff8003037812 */ /* 0x000fe400078ec0ff */
[----:B------:R-:W-:Y:S01]  /*0410*/  ELECT P1, URZ, PT ;  /* 0x00000000003f782f */ /* 0x000fe20003820000 */
[----:B------:R-:W-:Y:S01]  /*0420*/  NOP ;  /* 0x0000000000007918 */ /* 0x000fe20000000000 */
[----:B------:R-:W3:Y:S01]  /*0430*/  S2R R6, SR_CTAID.Y ;  /* 0x0000000000067919 */ /* 0x000ee20000002600 */
[----:B------:R-:W-:Y:S01]  /*0440*/  ULDC UR4, c[0x0][0x150] ;  /* 0x0000540000047ab9 */ /* 0x000fe20000000800 */
[----:B------:R-:W-:Y:S01]  /*0450*/  IMAD.IADD R5, R4, 0x1, -R3 ;  /* 0x0000000104057824 */ /* 0x000fe200078e0a03 */
[----:B------:R-:W4:Y:S01]  /*0460*/  LDC R25, c[0x0][0x148] ;  /* 0x00005200ff197b82 */ /* 0x000f220000000800 */
[----:B-1----:R-:W-:Y:S01]  /*0470*/  SHF.R.S32.HI R0, RZ, 0x1f, R9 ;  /* 0x0000001fff007819 */ /* 0x002fe20000011409 */
[----:B------:R-:W1:Y:S01]  /*0480*/  SHFL.IDX PT, R15, R7, RZ, 0x1f ;  /* 0x00001fff070f7589 */ /* 0x000e6200000e0000 */
[----:B------:R-:W-:Y:S01]  /*0490*/  UMOV UR11, 0x80 ;  /* 0x00000080000b7882 */ /* 0x000fe20000000000 */
[----:B------:R-:W-:Y:S01]  /*04a0*/  SHF.R.S32.HI R20, RZ, 0x1f, R5 ;  /* 0x0000001fff147819 */ /* 0x000fe20000011405 */
[----:B------:R-:W-:Y:S01]  /*04b0*/  NOP ;  /* 0x0000000000007918 */ /* 0x000fe20000000000 */
[----:B------:R-:W-:Y:S01]  /*04c0*/  LEA.HI R0, R0, R9, RZ, 0x2 ;  /* 0x0000000900007211 */ /* 0x000fe200078f10ff */
[----:B------:R-:W-:Y:S01]  /*04d0*/  VIADD R35, R8, 0xffffffff ;  /* 0xffffffff08237836 */ /* 0x000fe20000000000 */
[----:B------:R-:W-:Y:S01]  /*04e0*/  LEA.HI R3, R20, R5, RZ, 0x3 ;  /* 0x0000000514037211 */ /* 0x000fe200078f18ff */
[----:B------:R-:W1:Y:S01]  /*04f0*/  LDC R13, c[0x0][0x140] ;  /* 0x00005000ff0d7b82 */ /* 0x000e620000000800 */
[----:B------:R-:W-:-:S02]  /*0500*/  LOP3.LUT R0, R0, 0x3ffffffc, RZ, 0xc0, !PT ;  /* 0x3ffffffc00007812 */ /* 0x000fc400078ec0ff */
[--C-:B------:R-:W-:Y:S02]  /*0510*/  SHF.R.S32.HI R10, RZ, 0x3, R3.reuse ;  /* 0x00000003ff0a7819 */ /* 0x100fe40000011403 */
[----:B------:R-:W-:Y:S01]  /*0520*/  SHF.R.S32.HI R3, RZ, 0x1f, R3 ;  /* 0x0000001fff037819 */ /* 0x000fe20000011403 */
[----:B------:R-:W-:Y:S01]  /*0530*/  IMAD.IADD R0, R9, 0x1, -R0 ;  /* 0x0000000109007824 */ /* 0x000fe200078e0a00 */
[----:B0-----:R-:W-:Y:S02]  /*0540*/  ISETP.NE.OR P0, PT, R12, RZ, !P0 ;  /* 0x000000ff0c00720c */ /* 0x001fe40004705670 */
[----:B------:R-:W-:Y:S01]  /*0550*/  LEA.HI R3, R3, R10, RZ, 0x2 ;  /* 0x0000000a03037211 */ /* 0x000fe200078f10ff */
[----:B------:R-:W0:Y:S01]  /*0560*/  LDC R12, c[0x0][0x144] ;  /* 0x00005100ff0c7b82 */ /* 0x000e220000000800 */
[----:B--2---:R-:W-:Y:S02]  /*0570*/  ISETP.NE.OR P1, PT, R11, RZ, !P1 ;  /* 0x000000ff0b00720c */ /* 0x004fe40004f25670 */
[----:B------:R-:W-:-:S02]  /*0580*/  LOP3.LUT R11, R3, 0xfffffffc, RZ, 0xc0, !PT ;  /* 0xfffffffc030b7812 */ /* 0x000fc400078ec0ff */
[----:B------:R-:W-:Y:S02]  /*0590*/  SHF.R.S32.HI R3, RZ, 0x1f, R2 ;  /* 0x0000001fff037819 */ /* 0x000fe40000011402 */
[----:B------:R-:W-:Y:S01]  /*05a0*/  ISETP.GE.U32.AND P5, PT, R35, 0x2, PT ;  /* 0x000000022300780c */ /* 0x000fe20003fa6070 */
[----:B------:R-:W-:Y:S01]  /*05b0*/  IMAD.IADD R11, R10, 0x1, -R11 ;  /* 0x000000010a0b7824 */ /* 0x000fe200078e0a0b */
[----:B-----5:R-:W-:Y:S01]  /*05c0*/  I2FP.F32.U32 R10, UR12 ;  /* 0x0000000c000a7c45 */ /* 0x020fe20008201000 */
[----:B------:R-:W-:Y:S01]  /*05d0*/  VOTEU.ALL UP0, P0 ;  /* 0x00000000003f7886 */ /* 0x000fe20000000000 */
[----:B---3--:R-:W-:Y:S01]  /*05e0*/  I2FP.F32.U32 R9, R6 ;  /* 0x0000000600097245 */ /* 0x008fe20000201000 */
[----:B------:R-:W-:Y:S01]  /*05f0*/  IMAD R0, R0, 0x4, R11 ;  /* 0x0000000400007824 */ /* 0x000fe200078e020b */
[----:B------:R-:W-:Y:S01]  /*0600*/  LEA.HI R3, R3, R2, RZ, 0x2 ;  /* 0x0000000203037211 */ /* 0x000fe200078f10ff */
[----:B------:R-:W-:Y:S01]  /*0610*/  VOTEU.ALL UP1, P1 ;  /* 0x00000000003f7886 */ /* 0x000fe20000820000 */
[----:B------:R-:W-:Y:S01]  /*0620*/  FMUL R10, R10, UR4 ;  /* 0x000000040a0a7c20 */ /* 0x000fe20008400000 */
[----:B------:R-:W2:Y:S01]  /*0630*/  @!UP0 S2UR UR7, SR_CgaCtaId ;  /* 0x00000000000789c3 */ /* 0x000ea20000008800 */
[----:B------:R-:W-:Y:S01]  /*0640*/  ULDC UR4, c[0x0][0x154] ;  /* 0x0000550000047ab9 */ /* 0x000fe20000000800 */
[----:B------:R-:W-:Y:S01]  /*0650*/  LOP3.LUT R3, R3, 0xfffffffc, RZ, 0xc0, !PT ;  /* 0xfffffffc03037812 */ /* 0x000fe200078ec0ff */
[----:B------:R-:W-:Y:S01]  /*0660*/  FMUL R9, R9, UR4 ;  /* 0x0000000409097c20 */ /* 0x000fe20008400000 */
[----:B------:R-:W-:Y:S01]  /*0670*/  UMOV UR4, 0x20 ;  /* 0x0000002000047882 */ /* 0x000fe20000000000 */
[----:B------:R-:W3:Y:S01]  /*0680*/  F2I.U32.TRUNC.NTZ R10, R10 ;  /* 0x0000000a000a7305 */ /* 0x000ee2000020f000 */
[----:B------:R-:W-:Y:S01]  /*0690*/  @!UP0 UMOV UR6, 0x400 ;  /* 0x0000040000068882 */ /* 0x000fe20000000000 */
[----:B------:R-:W-:Y:S01]  /*06a0*/  IMAD.IADD R14, R2, 0x1, -R3 ;  /* 0x00000001020e7824 */ /* 0x000fe200078e0a03 */
[----:B------:R-:W5:Y:S01]  /*06b0*/  @!UP1 S2UR UR10, SR_CgaCtaId ;  /* 0x00000000000a99c3 */ /* 0x000f620000008800 */
[----:B------:R-:W-:Y:S01]  /*06c0*/  IMAD.SHL.U32 R3, R0, 0x4, RZ ;  /* 0x0000000400037824 */ /* 0x000fe200078e00ff */
[----:B------:R-:W-:-:S04]  /*06d0*/  @!UP0 UIADD3 UR4, -UR4, 0x100000, URZ ;  /* 0x0010000004048890 */ /* 0x000fc8000fffe13f */
[----:B------:R-:W-:Y:S02]  /*06e0*/  @!UP0 USHF.L.U32 UR5, UR4, 0xb, URZ ;  /* 0x0000000b04058899 */ /* 0x000fe4000800063f */
[----:B------:R-:W-:Y:S01]  /*06f0*/  @!UP0 USHF.L.U32 UR4, UR4, 0x1, URZ ;  /* 0x0000000104048899 */ /* 0x000fe2000800063f */
[----:B-1----:R-:W-:Y:S01]  /*0700*/  ISETP.EQ.U32.AND P3, PT, R13, 0x1, PT ;  /* 0x000000010d00780c */ /* 0x002fe20003f62070 */
[----:B------:R-:W-:Y:S01]  /*0710*/  @!UP1 UMOV UR9, 0x400 ;  /* 0x0000040000099882 */ /* 0x000fe20000000000 */
[----:B------:R-:W1:Y:S01]  /*0720*/  F2I.U32.TRUNC.NTZ R9, R9 ;  /* 0x0000000900097305 */ /* 0x000e62000020f000 */
[----:B------:R-:W-:Y:S01]  /*0730*/  LOP3.LUT R88, R0, 0xc, R3, 0x78, !PT ;  /* 0x0000000c00587812 */ /* 0x000fe200078e7803 */
[----:B------:R-:W-:Y:S01]  /*0740*/  VOTEU.ALL UP2, P1 ;  /* 0x00000000003f7886 */ /* 0x000fe20000840000 */
[----:B------:R-:W-:Y:S01]  /*0750*/  VOTEU.ALL UP3, P1 ;  /* 0x00000000003f7886 */ /* 0x000fe20000860000 */
[----:B------:R-:W-:Y:S01]  /*0760*/  VOTEU.ALL UP4, P1 ;  /* 0x00000000003f7886 */ /* 0x000fe20000880000 */
[----:B------:R-:W-:Y:S01]  /*0770*/  VOTEU.ALL UP5, P1 ;  /* 0x00000000003f7886 */ /* 0x000fe200008a0000 */
[----:B------:R-:W-:Y:S01]  /*0780*/  ISETP.NE.AND P1, PT, R14, 0x3, PT ;  /* 0x000000030e00780c */ /* 0x000fe20003f25270 */
[----:B---3--:R-:W-:Y:S01]  /*0790*/  IMAD.MOV R21, RZ, RZ, -R10 ;  /* 0x000000ffff157224 */ /* 0x008fe200078e0a0a */
[----:B------:R-:W-:-:S02]  /*07a0*/  R2UR UR43, R15 ;  /* 0x000000000f2b72ca */ /* 0x000fc400000e0000 */
[----:B------:R-:W-:Y:S01]  /*07b0*/  ISETP.EQ.OR P1, PT, R14, RZ, !P1 ;  /* 0x000000ff0e00720c */ /* 0x000fe20004f22670 */
[----:B--2---:R-:W-:Y:S01]  /*07c0*/  @!UP0 ULEA UR8, UR7, UR6, 0x18 ;  /* 0x0000000607088291 */ /* 0x004fe2000f8ec03f */
[----:B0-----:R-:W-:Y:S01]  /*07d0*/  IMAD R21, R12, R21, UR12 ;  /* 0x0000000c0c157e24 */ /* 0x001fe2000f8e0215 */
[----:B------:R-:W-:-:S04]  /*07e0*/  @!UP1 UIADD3 UR6, -UR11, 0x100000, URZ ;  /* 0x001000000b069890 */ /* 0x000fc8000fffe13f */
[----:B------:R-:W-:Y:S02]  /*07f0*/  @!UP1 USHF.L.U32 UR7, UR6, 0xb, URZ ;  /* 0x0000000b06079899 */ /* 0x000fe4000800063f */
[----:B------:R-:W-:Y:S01]  /*0800*/  @!UP1 USHF.L.U32 UR6, UR6, 0x1, URZ ;  /* 0x0000000106069899 */ /* 0x000fe2000800063f */
[C---:B------:R-:W-:Y:S01]  /*0810*/  ISETP.EQ.AND P1, PT, R8.reuse, RZ, P1 ;  /* 0x000000ff0800720c */ /* 0x040fe20000f22270 */
[----:B-1----:R-:W-:Y:S01]  /*0820*/  IMAD.MOV R24, RZ, RZ, -R9 ;  /* 0x000000ffff187224 */ /* 0x002fe200078e0a09 */
[----:B------:R-:W-:Y:S01]  /*0830*/  VOTEU.ALL UP0, P0 ;  /* 0x00000000003f7886 */ /* 0x000fe20000000000 */
[----:B------:R-:W-:Y:S01]  /*0840*/  ISETP.NE.AND P2, PT, R8, RZ, PT ;  /* 0x000000ff0800720c */ /* 0x000fe20003f45270 */
[----:B-----5:R-:W-:Y:S01]  /*0850*/  @!UP1 ULEA UR9, UR10, UR9, 0x18 ;  /* 0x000000090a099291 */ /* 0x020fe2000f8ec03f */
[----:B----4-:R-:W-:Y:S01]  /*0860*/  IMAD R3, R25, R24, R6 ;  /* 0x0000001819037224 */ /* 0x010fe200078e0206 */
[----:B------:R-:W-:Y:S01]  /*0870*/  VOTEU.ALL UP1, P0 ;  /* 0x00000000003f7886 */ /* 0x000fe20000020000 */
[----:B------:R-:W-:Y:S01]  /*0880*/  LOP3.LUT P0, RZ, R5, 0x7, RZ, 0xc0, !PT ;  /* 0x0000000705ff7812 */ /* 0x000fe2000780c0ff */
[----:B------:R-:W0:Y:S02]  /*0890*/  FENCE.VIEW.ASYNC.S ;  /* 0x00000000000073c6 */ /* 0x000e240000000000 */
[----:B0-----:R0:W1:Y:S01]  /*08a0*/  @!UP0 SYNCS.EXCH.64 URZ, [UR8+0xc0], UR4 ;  /* 0x0000c004083f85b2 */ /* 0x0010620008000100 */
[----:B------:R-:W-:-:S02]  /*08b0*/  SEL R23, RZ, 0x1, !P1 ;  /* 0x00000001ff177807 */ /* 0x000fc40004800000 */
[----:B------:R-:W-:Y:S02]  /*08c0*/  ISETP.NE.AND P4, PT, R3, R88, PT ;  /* 0x000000580300720c */ /* 0x000fe40003f85270 */
[----:B------:R-:W-:Y:S02]  /*08d0*/  ISETP.LT.U32.AND P0, PT, R88, 0x8, !P0 ;  /* 0x000000085800780c */ /* 0x000fe40004701070 */
[----:B------:R-:W-:Y:S02]  /*08e0*/  ISETP.EQ.OR P4, PT, R21, RZ, !P4 ;  /* 0x000000ff1500720c */ /* 0x000fe40006782670 */
[----:B------:R-:W-:Y:S02]  /*08f0*/  SEL R23, R23, 0x2, P5 ;  /* 0x0000000217177807 */ /* 0x000fe40002800000 */
[----:B------:R-:W-:-:S04]  /*0900*/  PLOP3.LUT P0, PT, P0, P4, PT, 0x80, 0x0 ;  /* 0x000000000000781c */ /* 0x000fc80000709070 */
[----:B------:R-:W-:Y:S01]  /*0910*/  P2R R103, PR, RZ, 0x1 ;  /* 0x00000001ff677803 */ /* 0x000fe20000000000 */
[----:B------:R0:W2:Y:S01]  /*0920*/  @!UP1 SYNCS.EXCH.64 URZ, [UR8+0xc8], UR4 ;  /* 0x0000c804083f95b2 */ /* 0x0000a20008000100 */
[----:B------:R-:W-:Y:S01]  /*0930*/  NOP ;  /* 0x0000000000007918 */ /* 0x000fe20000000000 */
[----:B------:R0:W3:Y:S01]  /*0940*/  @!UP2 SYNCS.EXCH.64 URZ, [UR9+0xa0], UR6 ;  /* 0x0000a006093fa5b2 */ /* 0x0000e20008000100 */
[----:B------:R0:W4:Y:S01]  /*0950*/  @!UP3 SYNCS.EXCH.64 URZ, [UR9+0xa8], UR6 ;  /* 0x0000a806093fb5b2 */ /* 0x0001220008000100 */
[----:B------:R0:W0:Y:S01]  /*0960*/  @!UP4 SYNCS.EXCH.64 URZ, [UR9+0xb0], UR6 ;  /* 0x0000b006093fc5b2 */ /* 0x0000220008000100 */
[----:B------:R0:W0:Y:S01]  /*0970*/  @!UP5 SYNCS.EXCH.64 URZ, [UR9+0xb8], UR6 ;  /* 0x0000b806093fd5b2 */ /* 0x0000220008000100 */
[----:B------:R-:W-:Y:S01]  /*0980*/  NOP ;  /* 0x0000000000007918 */ /* 0x000fe20000000000 */
[----:B------:R-:W-:Y:S05]  /*0990*/  @!P3 BRA `(.L_x_4) ;  /* 0x000000000008b947 */ /* 0x000fea0003800000 */
[----:B01234-:R-:W-:Y:S01]  /*09a0*/  UCGABAR_ARV ;  /* 0x00000000000079c7 */ /* 0x01ffe20008000000 */
[----:B------:R-:W-:Y:S05]  /*09b0*/  BRA `(.L_x_5) ;  /* 0x0000000000047947 */ /* 0x000fea0003800000 */
.L_x_4:
[----:B01234-:R-:W-:Y:S01]  /*09c0*/  NOP ;  /* 0x0000000000007918 */ /* 0x01ffe20000000000 */
.L_x_5:
[----:B------:R-:W-:Y:S01]  /*09d0*/  ULDC.64 UR4, c[0x0][0x598] ;  /* 0x0001660000047ab9 */ /* 0x000fe20000000a00 */
[----:B------:R-:W-:Y:S01]  /*09e0*/  ULDC.64 UR36, c[0x0][0x208] ;  /* 0x0000820000247ab9 */ /* 0x000fe20000000a00 */
[----:B------:R-:W-:-:S04]  /*09f0*/  ISETP.NE.U32.AND P0, PT, RZ, UR4, PT ;  /* 0x00000004ff007c0c */ /* 0x000fc8000bf05070 */
[----:B------:R-:W-:-:S13]  /*0a00*/  ISETP.NE.AND.EX P0, PT, RZ, UR5, PT, P0 ;  /* 0x00000005ff007c0c */ /* 0x000fda000bf05300 */
[----:B------:R-:W-:Y:S05]  /*0a10*/  @!P0 BRA `(.L_x_6) ;  /* 0x00000000001c8947 */ /* 0x000fea0003800000 */
[----:B------:R-:W0:Y:S02]  /*0a20*/  LDC.64 R2, c[0x0][0x598] ;  /* 0x00016600ff027b82 */ /* 0x000e240000000a00 */
[----:B0-----:R-:W2:Y:S02]  /*0a30*/  LDG.E.64 R2, desc[UR36][R2.64] ;  /* 0x0000002402027981 */ /* 0x001ea4000c1e1b00 */
[----:B--2---:R-:W-:-:S04]  /*0a40*/  ISETP.NE.U32.AND P0, PT, R2, RZ, PT ;  /* 0x000000ff0200720c */ /* 0x004fc80003f05070 */
[----:B------:R-:W-:-:S13]  /*0a50*/  ISETP.NE.AND.EX P0, PT, R3, RZ, PT, P0 ;  /* 0x000000ff0300720c */ /* 0x000fda0003f05300 */
[----:B------:R-:W-:Y:S05]  /*0a60*/  @!P0 BRA `(.L_x_6) ;  /* 0x0000000000088947 */ /* 0x000fea0003800000 */
[----:B------:R0:W5:Y:S01]  /*0a70*/  LD.E R89, desc[UR36][R2.64] ;  /* 0x0000002402597980 */ /* 0x000162000c101900 */
[----:B------:R-:W-:Y:S05]  /*0a80*/  BRA `(.L_x_7) ;  /* 0x0000000000247947 */ /* 0x000fea0003800000 */
.L_x_6:
[----:B------:R-:W-:Y:S02]  /*0a90*/  ULDC.64 UR4, c[0x0][0x588] ;  /* 0x0001620000047ab9 */ /* 0x000fe40000000a00 */
[----:B------:R-:W-:-:S04]  /*0aa0*/  ISETP.NE.U32.AND P0, PT, RZ, UR4, PT ;  /* 0x00000004ff007c0c */ /* 0x000fc8000bf05070 */
[----:B------:R-:W-:-:S13]  /*0ab0*/  ISETP.NE.AND.EX P0, PT, RZ, UR5, PT, P0 ;  /* 0x00000005ff007c0c */ /* 0x000fda000bf05300 */
[----:B------:R-:W-:Y:S05]  /*0ac0*/  @!P0 BRA `(.L_x_8) ;  /* 0x00000000000c8947 */ /* 0x000fea0003800000 */
[----:B------:R-:W0:Y:S02]  /*0ad0*/  LDC.64 R2, c[0x0][0x588] ;  /* 0x00016200ff027b82 */ /* 0x000e240000000a00 */
[----:B0-----:R1:W5:Y:S01]  /*0ae0*/  LDG.E R89, desc[UR36][R2.64] ;  /* 0x0000002402597981 */ /* 0x001362000c1e1900 */
[----:B------:R-:W-:Y:S05]  /*0af0*/  BRA `(.L_x_7) ;  /* 0x0000000000087947 */ /* 0x000fea0003800000 */
.L_x_8:
[----:B------:R-:W-:Y:S02]  /*0b00*/  ULDC UR4, c[0x0][0x580] ;  /* 0x0001600000047ab9 */ /* 0x000fe40000000800 */
[----:B------:R-:W-:-:S07]  /*0b10*/  IMAD.U32 R89, RZ, RZ, UR4 ;  /* 0x00000004ff597e24 */ /* 0x000fce000f8e00ff */
.L_x_7:
[----:B------:R-:W-:Y:S02]  /*0b20*/  ULDC.64 UR4, c[0x0][0x5a0] ;  /* 0x0001680000047ab9 */ /* 0x000fe40000000a00 */
[----:B------:R-:W-:-:S04]  /*0b30*/  ISETP.NE.U32.AND P0, PT, RZ, UR4, PT ;  /* 0x00000004ff007c0c */ /* 0x000fc8000bf05070 */
[----:B------:R-:W-:-:S13]  /*0b40*/  ISETP.NE.AND.EX P0, PT, RZ, UR5, PT, P0 ;  /* 0x00000005ff007c0c */ /* 0x000fda000bf05300 */
[----:B------:R-:W-:Y:S05]  /*0b50*/  @!P0 BRA `(.L_x_9) ;  /* 0x00000000001c8947 */ /* 0x000fea0003800000 */
[----:B01----:R-:W0:Y:S02]  /*0b60*/  LDC.64 R2, c[0x0][0x5a0] ;  /* 0x00016800ff027b82 */ /* 0x003e240000000a00 */
[----:B0-----:R-:W2:Y:S02]  /*0b70*/  LDG.E.64 R2, desc[UR36][R2.64] ;  /* 0x0000002402027981 */ /* 0x001ea4000c1e1b00 */
[----:B--2---:R-:W-:-:S04]  /*0b80*/  ISETP.NE.U32.AND P0, PT, R2, RZ, PT ;  /* 0x000000ff0200720c */ /* 0x004fc80003f05070 */
[----:B------:R-:W-:-:S13]  /*0b90*/  ISETP.NE.AND.EX P0, PT, R3, RZ, PT, P0 ;  /* 0x000000ff0300720c */ /* 0x000fda0003f05300 */
[----:B------:R-:W-:Y:S05]  /*0ba0*/  @!P0 BRA `(.L_x_9) ;  /* 0x0000000000088947 */ /* 0x000fea0003800000 */
[----:B------:R0:W5:Y:S01]  /*0bb0*/  LD.E R90, desc[UR36][R2.64] ;  /* 0x00000024025a7980 */ /* 0x000162000c101900 */
[----:B------:R-:W-:Y:S05]  /*0bc0*/  BRA `(.L_x_10) ;  /* 0x0000000000247947 */ /* 0x000fea0003800000 */
.L_x_9:
[----:B------:R-:W-:Y:S02]  /*0bd0*/  ULDC.64 UR4, c[0x0][0x590] ;  /* 0x0001640000047ab9 */ /* 0x000fe40000000a00 */
[----:B------:R-:W-:-:S04]  /*0be0*/  ISETP.NE.U32.AND P0, PT, RZ, UR4, PT ;  /* 0x00000004ff007c0c */ /* 0x000fc8000bf05070 */
[----:B------:R-:W-:-:S13]  /*0bf0*/  ISETP.NE.AND.EX P0, PT, RZ, UR5, PT, P0 ;  /* 0x00000005ff007c0c */ /* 0x000fda000bf05300 */
[----:B------:R-:W-:Y:S05]  /*0c00*/  @!P0 BRA `(.L_x_11) ;  /* 0x00000000000c8947 */ /* 0x000fea0003800000 */
[----:B------:R-:W2:Y:S02]  /*0c10*/  LDC.64 R90, c[0x0][0x590] ;  /* 0x00016400ff5a7b82 */ /* 0x000ea40000000a00 */
[----:B--2---:R2:W5:Y:S01]  /*0c20*/  LDG.E R90, desc[UR36][R90.64] ;  /* 0x000000245a5a7981 */ /* 0x004562000c1e1900 */
[----:B------:R-:W-:Y:S05]  /*0c30*/  BRA `(.L_x_10) ;  /* 0x0000000000087947 */ /* 0x000fea0003800000 */
.L_x_11:
[----:B------:R-:W-:Y:S02]  /*0c40*/  ULDC UR4, c[0x0][0x584] ;  /* 0x0001610000047ab9 */ /* 0x000fe40000000800 */
[----:B------:R-:W-:-:S07]  /*0c50*/  IMAD.U32 R90, RZ, RZ, UR4 ;  /* 0x00000004ff5a7e24 */ /* 0x000fce000f8e00ff */
.L_x_10:
[----:B01----:R-:W0:Y:S01]  /*0c60*/  LDC R2, c[0x0][0x65c] ;  /* 0x00019700ff027b82 */ /* 0x003e220000000800 */
[----:B------:R-:W-:Y:S01]  /*0c70*/  ULDC UR6, c[0x0][0x28c] ;  /* 0x0000a30000067ab9 */ /* 0x000fe20000000800 */
[----:B------:R-:W-:Y:S01]  /*0c80*/  ISETP.NE.AND P0, PT, R8, 0x2, PT ;  /* 0x000000020800780c */ /* 0x000fe20003f05270 */
[----:B------:R-:W-:Y:S01]  /*0c90*/  UIADD3 UR6, UR6, 0x1f, URZ ;  /* 0x0000001f06067890 */ /* 0x000fe2000fffe03f */
[----:B------:R-:W-:Y:S01]  /*0ca0*/  IMAD.U32 R8, RZ, RZ, UR12 ;  /* 0x0000000cff087e24 */ /* 0x000fe2000f8e00ff */
[----:B------:R-:W-:Y:S01]  /*0cb0*/  UMOV UR38, URZ ;  /* 0x0000003f00267c82 */ /* 0x000fe20008000000 */
[----:B------:R-:W-:Y:S01]  /*0cc0*/  UMOV UR39, URZ ;  /* 0x0000003f00277c82 */ /* 0x000fe20008000000 */
[----:B------:R-:W-:Y:S01]  /*0cd0*/  USHF.R.S32.HI UR7, URZ, 0x1f, UR6 ;  /* 0x0000001f3f077899 */ /* 0x000fe20008011406 */
[----:B------:R-:W-:-:S03]  /*0ce0*/  ULDC.64 UR8, c[0x0][0x650] ;  /* 0x0001940000087ab9 */ /* 0x000fc60000000a00 */
[----:B------:R-:W-:-:S04]  /*0cf0*/  ULEA.HI UR7, UR7, UR6, URZ, 0x5 ;  /* 0x0000000607077291 */ /* 0x000fc8000f8f283f */
[----:B------:R-:W-:Y:S01]  /*0d00*/  USHF.R.S32.HI UR40, URZ, 0x5, UR7 ;  /* 0x000000053f287899 */ /* 0x000fe20008011407 */
[----:B0-----:R-:W-:-:S13]  /*0d10*/  ISETP.NE.AND P1, PT, R2, 0x1, PT ;  /* 0x000000010200780c */ /* 0x001fda0003f25270 */
[----:B------:R-:W0:Y:S01]  /*0d20*/  @P1 LDC R17, c[0x0][0x10] ;  /* 0x00000400ff111b82 */ /* 0x000e220000000800 */
[----:B------:R-:W-:Y:S02]  /*0d30*/  @P1 IMAD.MOV.U32 R7, RZ, RZ, RZ ;  /* 0x000000ffff071224 */ /* 0x000fe400078e00ff */
[----:B------:R-:W-:-:S05]  /*0d40*/  @P1 IMAD.MOV.U32 R9, RZ, RZ, RZ ;  /* 0x000000ffff091224 */ /* 0x000fca00078e00ff */
[----:B------:R-:W1:Y:S01]  /*0d50*/  @!P1 LDC R3, c[0x0][0xc] ;  /* 0x00000300ff039b82 */ /* 0x000e620000000800 */
[----:B------:R-:W-:Y:S01]  /*0d60*/  ULDC UR4, c[0x0][0xc] ;  /* 0x0000030000047ab9 */ /* 0x000fe20000000800 */
[----:B------:R-:W-:Y:S02]  /*0d70*/  ULDC UR5, c[0x0][0x10] ;  /* 0x0000040000057ab9 */ /* 0x000fe40000000800 */
[----:B------:R-:W-:-:S04]  /*0d80*/  UIMAD.WIDE.U32 UR4, UR4, UR5, URZ ;  /* 0x00000005040472a5 */ /* 0x000fc8000f8e003f */
[----:B------:R-:W3:Y:S01]  /*0d90*/  LDC R0, c[0x0][0x14] ;  /* 0x00000500ff007b82 */ /* 0x000ee20000000800 */
[----:B0-----:R-:W-:-:S04]  /*0da0*/  @P1 IMAD.WIDE.U32 R16, R17, UR12, R6 ;  /* 0x0000000c11101c25 */ /* 0x001fc8000f8e0006 */
[----:B------:R-:W-:Y:S02]  /*0db0*/  @P1 IMAD.IADD R17, R17, 0x1, R9 ;  /* 0x0000000111111824 */ /* 0x000fe400078e0209 */
[----:B------:R-:W-:Y:S02]  /*0dc0*/  IMAD.MOV.U32 R9, RZ, RZ, RZ ;  /* 0x000000ffff097224 */ /* 0x000fe400078e00ff */
[----:B-1----:R-:W-:-:S04]  /*0dd0*/  @!P1 IMAD.WIDE.U32 R8, R6, R3, R8 ;  /* 0x0000000306089225 */ /* 0x002fc800078e0008 */
[----:B------:R-:W-:Y:S02]  /*0de0*/  @!P1 IMAD.MOV.U32 R16, RZ, RZ, R8 ;  /* 0x000000ffff109224 */ /* 0x000fe400078e0008 */
[----:B---3--:R-:W-:-:S04]  /*0df0*/  IMAD.WIDE.U32 R10, R0, UR4, RZ ;  /* 0x00000004000a7c25 */ /* 0x008fc8000f8e00ff */
[----:B------:R-:W-:Y:S01]  /*0e00*/  IMAD R3, R0, UR5, RZ ;  /* 0x0000000500037c24 */ /* 0x000fe2000f8e02ff */
[----:B------:R0:W-:Y:S01]  /*0e10*/  STL.64 [R1], R10 ;  /* 0x0000000a01007387 */ /* 0x0001e20000100a00 */
[----:B------:R-:W-:Y:S02]  /*0e20*/  @!P1 IMAD.MOV.U32 R17, RZ, RZ, R9 ;  /* 0x000000ffff119224 */ /* 0x000fe400078e0009 */
[----:B------:R-:W-:Y:S01]  /*0e30*/  IMAD.IADD R0, R11, 0x1, R3 ;  /* 0x000000010b007824 */ /* 0x000fe200078e0203 */
[----:B------:R-:W-:Y:S06]  /*0e40*/  @P0 BRA `(.L_x_12) ;  /* 0x0000000000200947 */ /* 0x000fec0003800000 */
[----:B------:R-:W-:Y:S01]  /*0e50*/  UISETP.GE.U32.AND UP0, UPT, UR40, 0x9, UPT ;  /* 0x000000092800788c */ /* 0x000fe2000bf06070 */
[----:B------:R-:W-:Y:S01]  /*0e60*/  IADD3 R16, P0, R16, R10, RZ ;  /* 0x0000000a10107210 */ /* 0x000fe20007f1e0ff */
[----:B------:R-:W-:Y:S01]  /*0e70*/  UIMAD.WIDE.U32 UR4, UR40, 0x38e38e39, URZ ;  /* 0x38e38e39280478a5 */ /* 0x000fe2000f8e003f */
[----:B------:R-:W-:-:S03]  /*0e80*/  UMOV UR39, URZ ;  /* 0x0000003f00277c82 */ /* 0x000fc60008000000 */
[----:B------:R-:W-:Y:S01]  /*0e90*/  USHF.R.U32.HI UR4, URZ, 0x1, UR5 ;  /* 0x000000013f047899 */ /* 0x000fe20008011605 */
[----:B------:R-:W-:-:S03]  /*0ea0*/  IMAD.X R17, R0, 0x1, R17, P0 ;  /* 0x0000000100117824 */ /* 0x000fc600000e0611 */
[----:B------:R-:W-:Y:S02]  /*0eb0*/  UIMAD UR38, UR4, -0x9, UR40 ;  /* 0xfffffff7042678a4 */ /* 0x000fe4000f8e0228 */
[----:B------:R-:W-:-:S12]  /*0ec0*/  @UP0 ULOP3.LUT UR39, UR4, 0x1, URZ, 0xc0, !UPT ;  /* 0x0000000104270892 */ /* 0x000fd8000f8ec03f */
.L_x_12:
[----:B------:R-:W-:Y:S01]  /*0ed0*/  ISETP.GE.U32.AND P0, PT, R16, UR8, PT ;  /* 0x0000000810007c0c */ /* 0x000fe2000bf06070 */
[----:B------:R-:W-:Y:S01]  /*0ee0*/  IMAD.MOV.U32 R22, RZ, RZ, -0x1 ;  /* 0xffffffffff167424 */ /* 0x000fe200078e00ff */
[----:B------:R-:W-:Y:S01]  /*0ef0*/  PRMT R3, RZ, 0x7610, R3 ;  /* 0x00007610ff037816 */ /* 0x000fe20000000003 */
[----:B------:R-:W-:Y:S01]  /*0f00*/  IMAD.MOV.U32 R18, RZ, RZ, -0x1 ;  /* 0xffffffffff127424 */ /* 0x000fe200078e00ff */
[----:B------:R-:W-:Y:S01]  /*0f10*/  ISETP.GE.U32.AND.EX P0, PT, R17, UR9, PT, P0 ;  /* 0x0000000911007c0c */ /* 0x000fe2000bf06100 */
[----:B------:R-:W-:-:S12]  /*0f20*/  IMAD.MOV.U32 R19, RZ, RZ, -0x1 ;  /* 0xffffffffff137424 */ /* 0x000fd800078e00ff */
[----:B------:R-:W-:Y:S05]  /*0f30*/  @P0 BRA `(.L_x_13) ;  /* 0x0000000400280947 */ /* 0x000fea0003800000 */
[----:B------:R-:W1:Y:S01]  /*0f40*/  LDC.64 R18, c[0x0][0x628] ;  /* 0x00018a00ff127b82 */ /* 0x000e620000000a00 */
[----:B------:R-:W-:Y:S02]  /*0f50*/  IMAD.MOV.U32 R8, RZ, RZ, R16 ;  /* 0x000000ffff087224 */ /* 0x000fe400078e0010 */
[----:B------:R-:W-:-:S05]  /*0f60*/  IMAD.MOV.U32 R9, RZ, RZ, R17 ;  /* 0x000000ffff097224 */ /* 0x000fca00078e0011 */
[----:B------:R-:W3:Y:S08]  /*0f70*/  LDC R22, c[0x0][0x630] ;  /* 0x00018c00ff167b82 */ /* 0x000ef00000000800 */
[----:B------:R-:W4:Y:S01]  /*0f80*/  LDC.64 R26, c[0x0][0x620] ;  /* 0x00018800ff1a7b82 */ /* 0x000f220000000a00 */
[----:B-1----:R-:W-:-:S04]  /*0f90*/  ISETP.NE.U32.AND P0, PT, R18, RZ, PT ;  /* 0x000000ff1200720c */ /* 0x002fc80003f05070 */
[----:B------:R-:W-:-:S13]  /*0fa0*/  ISETP.NE.AND.EX P0, PT, R19, RZ, PT, P0 ;  /* 0x000000ff1300720c */ /* 0x000fda0003f05300 */
[----:B---34-:R-:W-:Y:S05]  /*0fb0*/  @!P0 BRA `(.L_x_14) ;  /* 0x0000000000288947 */ /* 0x018fea0003800000 */
[----:B------:R-:W1:Y:S02]  /*0fc0*/  LDC R3, c[0x0][0x634] ;  /* 0x00018d00ff037b82 */ /* 0x000e640000000800 */
[----:B-1----:R-:W-:-:S05]  /*0fd0*/  IADD3 R3, P0, R16, R3, RZ ;  /* 0x0000000310037210 */ /* 0x002fca0007f1e0ff */
[----:B------:R-:W-:-:S04]  /*0fe0*/  IMAD.X R15, RZ, RZ, R17, P0 ;  /* 0x000000ffff0f7224 */ /* 0x000fc800000e0611 */
[----:B------:R-:W-:-:S04]  /*0ff0*/  IMAD.WIDE.U32 R8, R15, R18, RZ ;  /* 0x000000120f087225 */ /* 0x000fc800078e00ff */
[----:B0-----:R-:W-:-:S04]  /*1000*/  IMAD.WIDE.U32 R10, P0, R3, R19, R8 ;  /* 0x00000013030a7225 */ /* 0x001fc80007800008 */
[----:B------:R-:W-:-:S04]  /*1010*/  IMAD.WIDE.U32 R8, R3, R18, RZ ;  /* 0x0000001203087225 */ /* 0x000fc800078e00ff */
[----:B------:R-:W-:Y:S01]  /*1020*/  IMAD.X R13, RZ, RZ, RZ, P0 ;  /* 0x000000ffff0d7224 */ /* 0x000fe200000e06ff */
[----:B------:R-:W-:Y:S01]  /*1030*/  IADD3 RZ, P0, R9, R10, RZ ;  /* 0x0000000a09ff7210 */ /* 0x000fe20007f1e0ff */
[----:B------:R-:W-:-:S04]  /*1040*/  IMAD.MOV.U32 R12, RZ, RZ, R11 ;  /* 0x000000ffff0c7224 */ /* 0x000fc800078e000b */
[----:B------:R-:W-:-:S08]  /*1050*/  IMAD.WIDE.U32.X R8, R15, R19, R12, P0 ;  /* 0x000000130f087225 */ /* 0x000fd000000e040c */
.L_x_14:
[----:B------:R-:W1:Y:S01]  /*1060*/  LDC.64 R30, c[0x0][0x640] ;  /* 0x00019000ff1e7b82 */ /* 0x000e620000000a00 */
[-CC-:B------:R-:W-:Y:S02]  /*1070*/  SHF.R.U64 R32, R8, R22.reuse, R9.reuse ;  /* 0x0000001608207219 */ /* 0x180fe40000001209 */
[----:B------:R-:W-:Y:S02]  /*1080*/  SHF.R.U32.HI R3, RZ, R22, R9 ;  /* 0x00000016ff037219 */ /* 0x000fe40000011609 */
[----:B0-----:R-:W-:-:S03]  /*1090*/  IADD3 R11, P0, RZ, -R32, RZ ;  /* 0x80000020ff0b7210 */ /* 0x001fc60007f1e0ff */
[----:B------:R-:W0:Y:S02]  /*10a0*/  LDC R12, c[0x0][0x618] ;  /* 0x00018600ff0c7b82 */ /* 0x000e240000000800 */
[----:B------:R-:W-:Y:S02]  /*10b0*/  IMAD.X R3, RZ, RZ, ~R3, P0 ;  /* 0x000000ffff037224 */ /* 0x000fe400000e0e03 */
[----:B------:R-:W-:-:S04]  /*10c0*/  IMAD.WIDE.U32 R8, R11, R26, R16 ;  /* 0x0000001a0b087225 */ /* 0x000fc800078e0010 */
[----:B------:R-:W3:Y:S01]  /*10d0*/  LDC R22, c[0x0][0x608] ;  /* 0x00018200ff167b82 */ /* 0x000ee20000000800 */
[----:B------:R-:W-:-:S04]  /*10e0*/  IMAD R10, R3, R26, RZ ;  /* 0x0000001a030a7224 */ /* 0x000fc800078e02ff */
[----:B------:R-:W-:Y:S02]  /*10f0*/  IMAD R3, R11, R27, R10 ;  /* 0x0000001b0b037224 */ /* 0x000fe400078e020a */
[----:B------:R-:W-:Y:S01]  /*1100*/  IMAD.MOV.U32 R10, RZ, RZ, -0x1 ;  /* 0xffffffffff0a7424 */ /* 0x000fe200078e00ff */
[----:B------:R-:W4:Y:S01]  /*1110*/  LDC R29, c[0x0][0x658] ;  /* 0x00019600ff1d7b82 */ /* 0x000f220000000800 */
[----:B------:R-:W-:Y:S01]  /*1120*/  IMAD.IADD R3, R9, 0x1, R3 ;  /* 0x0000000109037824 */ /* 0x000fe200078e0203 */
[----:B-1----:R-:W-:-:S04]  /*1130*/  ISETP.NE.U32.AND P0, PT, R30, RZ, PT ;  /* 0x000000ff1e00720c */ /* 0x002fc80003f05070 */
[----:B------:R-:W-:Y:S02]  /*1140*/  ISETP.NE.AND.EX P0, PT, R31, RZ, PT, P0 ;  /* 0x000000ff1f00720c */ /* 0x000fe40003f05300 */
[----:B------:R-:W1:Y:S01]  /*1150*/  LDC R26, c[0x0][0x600] ;  /* 0x00018000ff1a7b82 */ /* 0x000e620000000800 */
[-CC-:B0-----:R-:W-:Y:S02]  /*1160*/  SHF.R.U64 R18, R8, R12.reuse, R3.reuse ;  /* 0x0000000c08127219 */ /* 0x181fe40000001203 */
[----:B------:R-:W-:-:S05]  /*1170*/  SHF.R.U32.HI R3, RZ, R12, R3 ;  /* 0x0000000cff037219 */ /* 0x000fca0000011603 */
[----:B------:R-:W0:Y:S01]  /*1180*/  LDC R27, c[0x0][0x648] ;  /* 0x00019200ff1b7b82 */ /* 0x000e220000000800 */
[-CC-:B---3--:R-:W-:Y:S02]  /*1190*/  SHF.R.U64 R34, R18, R22.reuse, R3.reuse ;  /* 0x0000001612227219 */ /* 0x188fe40000001203 */
[----:B------:R-:W-:Y:S01]  /*11a0*/  SHF.R.U32.HI R8, RZ, R22, R3 ;  /* 0x00000016ff087219 */ /* 0x000fe20000011603 */
[----:B------:R-:W-:-:S04]  /*11b0*/  IMAD.MOV.U32 R22, RZ, RZ, 0x1 ;  /* 0x00000001ff167424 */ /* 0x000fc800078e00ff */
[----:B------:R-:W3:Y:S01]  /*11c0*/  LDC R33, c[0x0][0x638] ;  /* 0x00018e00ff217b82 */ /* 0x000ee20000000800 */
[-CC-:B----4-:R-:W-:Y:S02]  /*11d0*/  SHF.R.U64 R36, R34, R29.reuse, R8.reuse ;  /* 0x0000001d22247219 */ /* 0x190fe40000001208 */
[-C--:B------:R-:W-:Y:S02]  /*11e0*/  SHF.L.U32 R3, R10, R29.reuse, RZ ;  /* 0x0000001d0a037219 */ /* 0x080fe400000006ff */
[----:B------:R-:W-:Y:S01]  /*11f0*/  SHF.R.U32.HI R9, RZ, R29, R8 ;  /* 0x0000001dff097219 */ /* 0x000fe20000011608 */
[----:B------:R-:W-:Y:S01]  /*1200*/  IMAD.MOV.U32 R8, RZ, RZ, R36 ;  /* 0x000000ffff087224 */ /* 0x000fe200078e0024 */
[----:B------:R-:W-:Y:S01]  /*1210*/  LOP3.LUT R15, RZ, R3, RZ, 0x33, !PT ;  /* 0x00000003ff0f7212 */ /* 0x000fe200078e33ff */
[----:B------:R-:W4:Y:S01]  /*1220*/  LDC R28, c[0x0][0x610] ;  /* 0x00018400ff1c7b82 */ /* 0x000f220000000800 */
[----:B------:R-:W-:Y:S05]  /*1230*/  @!P0 BRA `(.L_x_15) ;  /* 0x0000000000288947 */ /* 0x000fea0003800000 */
[----:B------:R-:W2:Y:S02]  /*1240*/  LDC R3, c[0x0][0x64c] ;  /* 0x00019300ff037b82 */ /* 0x000ea40000000800 */
[----:B--2---:R-:W-:-:S05]  /*1250*/  IADD3 R3, P0, R36, R3, RZ ;  /* 0x0000000324037210 */ /* 0x004fca0007f1e0ff */
[----:B------:R-:W-:-:S04]  /*1260*/  IMAD.X R19, RZ, RZ, R9, P0 ;  /* 0x000000ffff137224 */ /* 0x000fc800000e0609 */
[----:B------:R-:W-:-:S04]  /*1270*/  IMAD.WIDE.U32 R8, R19, R30, RZ ;  /* 0x0000001e13087225 */ /* 0x000fc800078e00ff */
[----:B------:R-:W-:-:S04]  /*1280*/  IMAD.WIDE.U32 R10, P0, R3, R31, R8 ;  /* 0x0000001f030a7225 */ /* 0x000fc80007800008 */
[----:B------:R-:W-:-:S04]  /*1290*/  IMAD.WIDE.U32 R8, R3, R30, RZ ;  /* 0x0000001e03087225 */ /* 0x000fc800078e00ff */
[----:B------:R-:W-:Y:S01]  /*12a0*/  IMAD.X R13, RZ, RZ, RZ, P0 ;  /* 0x000000ffff0d7224 */ /* 0x000fe200000e06ff */
[----:B------:R-:W-:Y:S01]  /*12b0*/  IADD3 RZ, P0, R9, R10, RZ ;  /* 0x0000000a09ff7210 */ /* 0x000fe20007f1e0ff */
[----:B------:R-:W-:-:S04]  /*12c0*/  IMAD.MOV.U32 R12, RZ, RZ, R11 ;  /* 0x000000ffff0c7224 */ /* 0x000fc800078e000b */
[----:B------:R-:W-:-:S08]  /*12d0*/  IMAD.WIDE.U32.X R8, R19, R31, R12, P0 ;  /* 0x0000001f13087225 */ /* 0x000fd000000e040c */
.L_x_15:
[----:B0-----:R-:W-:Y:S01]  /*12e0*/  SHF.R.U64 R7, R8, R27, R9 ;  /* 0x0000001b08077219 */ /* 0x001fe20000001209 */
[----:B-1----:R-:W-:Y:S01]  /*12f0*/  VIADD R9, R26, 0xffffffff ;  /* 0xffffffff1a097836 */ /* 0x002fe20000000000 */
[----:B------:R-:W-:Y:S01]  /*1300*/  SHF.L.U32 R3, R22, R29, RZ ;  /* 0x0000001d16037219 */ /* 0x000fe200000006ff */
[----:B------:R-:W-:Y:S01]  /*1310*/  @P1 IMAD R21, R25, R24, R6 ;  /* 0x0000001819151224 */ /* 0x000fe200078e0206 */
[----:B------:R-:W-:Y:S01]  /*1320*/  LOP3.LUT R8, R34, R15, RZ, 0xc0, !PT ;  /* 0x0000000f22087212 */ /* 0x000fe200078ec0ff */
[----:B------:R-:W-:Y:S02]  /*1330*/  IMAD.MOV R10, RZ, RZ, -R7 ;  /* 0x000000ffff0a7224 */ /* 0x000fe400078e0a07 */
[----:B------:R-:W-:Y:S02]  /*1340*/  IMAD.MOV.U32 R6, RZ, RZ, 0x1 ;  /* 0x00000001ff067424 */ /* 0x000fe400078e00ff */
[----:B------:R-:W-:Y:S01]  /*1350*/  IMAD R8, R3, R7, R8 ;  /* 0x0000000703087224 */ /* 0x000fe200078e0208 */
[----:B------:R-:W-:Y:S01]  /*1360*/  LOP3.LUT R7, R18, R9, RZ, 0xc0, !PT ;  /* 0x0000000912077212 */ /* 0x000fe200078ec0ff */
[----:B---3--:R-:W-:-:S02]  /*1370*/  IMAD R3, R10, R33, R36 ;  /* 0x000000210a037224 */ /* 0x008fc400078e0224 */
[----:B----4-:R-:W-:Y:S02]  /*1380*/  IMAD R22, R8, R28, R21 ;  /* 0x0000001c08167224 */ /* 0x010fe400078e0215 */
[----:B------:R-:W-:Y:S01]  /*1390*/  IMAD R7, R3, R26, R7 ;  /* 0x0000001a03077224 */ /* 0x000fe200078e0207 */
[----:B------:R-:W-:Y:S01]  /*13a0*/  PRMT R3, R6, 0x7610, R3 ;  /* 0x0000761006037816 */ /* 0x000fe20000000003 */
[----:B------:R-:W-:-:S03]  /*13b0*/  IMAD.MOV.U32 R19, RZ, RZ, R32 ;  /* 0x000000ffff137224 */ /* 0x000fc600078e0020 */
[----:B------:R-:W-:Y:S02]  /*13c0*/  SEL R18, R7, R22, !P1 ;  /* 0x0000001607127207 */ /* 0x000fe40004800000 */
[----:B------:R-:W-:-:S07]  /*13d0*/  SEL R22, R22, R7, !P1 ;  /* 0x0000000716167207 */ /* 0x000fce0004800000 */
.L_x_13:
[----:B------:R-:W-:Y:S05]  /*13e0*/  @!P3 BRA `(.L_x_16) ;  /* 0x00000000000cb947 */ /* 0x000fea0003800000 */
[----:B------:R-:W-:Y:S01]  /*13f0*/  UCGABAR_WAIT ;  /* 0x0000000000007dc7 */ /* 0x000fe20008000000 */
[----:B------:R-:W-:Y:S01]  /*1400*/  CCTL.IVALL ;  /* 0x00000000ff00798f */ /* 0x000fe20002000000 */
[----:B------:R-:W-:Y:S05]  /*1410*/  BRA `(.L_x_17) ;  /* 0x0000000000047947 */ /* 0x000fea0003800000 */
.L_x_16:
[----:B------:R-:W-:Y:S06]  /*1420*/  BAR.SYNC.DEFER_BLOCKING 0x0 ;  /* 0x0000000000007b1d */ /* 0x000fec0000010000 */
.L_x_17:
[----:B------:R-:W-:Y:S05]  /*1430*/  @!P2 BRA `(.L_x_18) ;  /* 0x000000480074a947 */ /* 0x000fea0003800000 */
[----:B------:R-:W-:-:S13]  /*1440*/  ISETP.GT.U32.AND P0, PT, R35, 0x1, PT ;  /* 0x000000012300780c */ /* 0x000fda0003f04070 */
[----:B------:R-:W-:Y:S05]  /*1450*/  @P0 EXIT ;  /* 0x000000000000094d */ /* 0x000fea0003800000 */
.L_x_19:
[----:B------:R-:W-:-:S08]  /*1460*/  NOP ;  /* 0x0000000000007918 */ /* 0x000fd00000000000 */
[----:B------:R-:W1:Y:S02]  /*1470*/  USETMAXREG.TRY_ALLOC.CTAPOOL UP0, 0xe8 ;  /* 0x000000e8000079c8 */ /* 0x000e640008000600 */
[----:B-1----:R-:W-:-:S13]  /*1480*/  PLOP3.LUT P0, PT, PT, PT, UP0, 0x80, 0x0 ;  /* 0x000000000000781c */ /* 0x002fda0003f0f008 */
[----:B------:R-:W-:Y:S05]  /*1490*/  @!P0 BRA `(.L_x_19) ;  /* 0xfffffffc00f08947 */ /* 0x000fea000383ffff */
[----:B------:R-:W-:-:S13]  /*14a0*/  LOP3.LUT P0, RZ, R3, 0xff, RZ, 0xc0, !PT ;  /* 0x000000ff03ff7812 */ /* 0x000fda000780c0ff */
[----:B------:R-:W-:Y:S05]  /*14b0*/  @!P0 EXIT ;  /* 0x000000000000894d */ /* 0x000fea0003800000 */
[----:B------:R-:W3:Y:S01]  /*14c0*/  LDL.64 R12, [R1] ;  /* 0x00000000010c7983 */ /* 0x000ee20000100a00 */
[----:B------:R-:W1:Y:S01]  /*14d0*/  S2UR UR4, SR_CgaCtaId ;  /* 0x00000000000479c3 */ /* 0x000e620000008800 */
[CC--:B------:R-:W-:Y:S01]  /*14e0*/  LEA.HI R3, R20.reuse, R5.reuse, RZ, 0x2 ;  /* 0x0000000514037211 */ /* 0x0c0fe200078f10ff */
[----:B------:R-:W-:Y:S01]  /*14f0*/  UISETP.LT.AND UP0, UPT, UR40, 0x1, UPT ;  /* 0x000000012800788c */ /* 0x000fe2000bf01270 */
[----:B------:R-:W-:Y:S01]  /*1500*/  LEA.HI R20, R20, R5, RZ, 0x5 ;  /* 0x0000000514147211 */ /* 0x000fe200078f28ff */
[----:B------:R-:W-:Y:S01]  /*1510*/  UIADD3 UR5, UR43, -0x1, URZ ;  /* 0xffffffff2b057890 */ /* 0x000fe2000fffe03f */
[--C-:B------:R-:W-:Y:S01]  /*1520*/  SHF.R.S32.HI R92, RZ, 0x2, R3.reuse ;  /* 0x00000002ff5c7819 */ /* 0x100fe20000011403 */
[----:B------:R-:W-:Y:S01]  /*1530*/  USEL UR42, UR40, 0x1, UP0 ;  /* 0x00000001282a7887 */ /* 0x000fe20008000000 */
[----:B------:R-:W-:Y:S01]  /*1540*/  SHF.R.S32.HI R7, RZ, 0x1f, R3 ;  /* 0x0000001fff077819 */ /* 0x000fe20000011403 */
[----:B------:R-:W4:Y:S01]  /*1550*/  LDC R97, c[0x0][0x658] ;  /* 0x00019600ff617b82 */ /* 0x000f220000000800 */
[----:B------:R-:W-:Y:S01]  /*1560*/  LOP3.LUT R4, R3, 0xfffffffc, RZ, 0xc0, !PT ;  /* 0xfffffffc03047812 */ /* 0x000fe200078ec0ff */
[----:B------:R-:W-:Y:S01]  /*1570*/  UMOV UR41, 0x400 ;  /* 0x0000040000297882 */ /* 0x000fe20000000000 */
[----:B------:R-:W-:Y:S01]  /*1580*/  LEA.HI R7, R7, R92, RZ, 0x3 ;  /* 0x0000005c07077211 */ /* 0x000fe200078f18ff */
[----:B------:R-:W-:Y:S01]  /*1590*/  UISETP.NE.AND UP0, UPT, UR5, URZ, UPT ;  /* 0x0000003f0500728c */ /* 0x000fe2000bf05270 */
[----:B------:R-:W-:Y:S01]  /*15a0*/  SHF.R.S32.HI R3, RZ, 0x5, R20 ;  /* 0x00000005ff037819 */ /* 0x000fe20000011414 */
[----:B------:R-:W-:Y:S01]  /*15b0*/  IMAD.IADD R4, R5, 0x1, -R4 ;  /* 0x0000000105047824 */ /* 0x000fe200078e0a04 */
[----:B------:R-:W-:Y:S01]  /*15c0*/  LOP3.LUT R7, R7, 0xfffffff8, RZ, 0xc0, !PT ;  /* 0xfffffff807077812 */ /* 0x000fe200078ec0ff */
[----:B------:R-:W2:Y:S01]  /*15d0*/  LDC.64 R8, c[0x0][0x5c8] ;  /* 0x00017200ff087b82 */ /* 0x000ea20000000a00 */
[----:B------:R-:W-:Y:S01]  /*15e0*/  IMAD.MOV.U32 R6, RZ, RZ, -0x1 ;  /* 0xffffffffff067424 */ /* 0x000fe200078e00ff */
[----:B------:R-:W-:Y:S01]  /*15f0*/  ULDC UR6, c[0x0][0x284] ;  /* 0x0000a10000067ab9 */ /* 0x000fe20000000800 */
[----:B0-----:R-:W-:Y:S01]  /*1600*/  IMAD.MOV.U32 R10, RZ, RZ, 0x1 ;  /* 0x00000001ff0a7424 */ /* 0x001fe200078e00ff */
[----:B------:R-:W-:Y:S01]  /*1610*/  LOP3.LUT R104, R23, 0x1, RZ, 0xfc, !PT ;  /* 0x0000000117687812 */ /* 0x000fe200078efcff */
[----:B------:R-:W-:Y:S01]  /*1620*/  IMAD.IADD R92, R92, 0x1, -R7 ;  /* 0x000000015c5c7824 */ /* 0x000fe200078e0a07 */
[----:B------:R-:W-:Y:S01]  /*1630*/  USHF.L.U32 UR45, UR40, 0x1, URZ ;  /* 0x00000001282d7899 */ /* 0x000fe2000800063f */
[----:B------:R-:W-:Y:S01]  /*1640*/  IMAD.SHL.U32 R94, R4, 0x2, RZ ;  /* 0x00000002045e7824 */ /* 0x000fe200078e00ff */
[----:B------:R-:W0:Y:S01]  /*1650*/  LDC R99, c[0x0][0x288] ;  /* 0x0000a200ff637b82 */ /* 0x000e220000000800 */
[----:B-1----:R-:W-:Y:S01]  /*1660*/  ULEA UR41, UR4, UR41, 0x18 ;  /* 0x0000002904297291 */ /* 0x002fe2000f8ec03f */
[--C-:B------:R-:W-:Y:S01]  /*1670*/  SHF.R.S32.HI R93, RZ, 0x1f, R92.reuse ;  /* 0x0000001fff5d7819 */ /* 0x100fe2000001145c */
[----:B------:R-:W-:Y:S01]  /*1680*/  USHF.L.U32 UR4, UR5, 0x3, URZ ;  /* 0x0000000305047899 */ /* 0x000fe2000800063f */
[C---:B------:R-:W-:Y:S01]  /*1690*/  IMAD R102, R3.reuse, -0x10, -R92 ;  /* 0xfffffff003667824 */ /* 0x040fe200078e0a5c */
[----:B------:R-:W-:Y:S01]  /*16a0*/  USEL UR5, URZ, 0x1, UP0 ;  /* 0x000000013f057887 */ /* 0x000fe20008000000 */
[----:B------:R-:W-:Y:S01]  /*16b0*/  SHF.R.S32.HI R95, RZ, 0x1f, R94 ;  /* 0x0000001fff5f7819 */ /* 0x000fe2000001145e */
[----:B------:R-:W-:Y:S01]  /*16c0*/  UIADD3 UR46, UR41, 0xa0, URZ ;  /* 0x000000a0292e7890 */ /* 0x000fe2000fffe03f */
[----:B------:R-:W1:Y:S01]  /*16d0*/  LDC R100, c[0x0][0x600] ;  /* 0x00018000ff647b82 */ /* 0x000e620000000800 */
[-C--:B----4-:R-:W-:Y:S01]  /*16e0*/  SHF.L.U32 R6, R6, R97.reuse, RZ ;  /* 0x0000006106067219 */ /* 0x090fe200000006ff */
[----:B------:R-:W-:Y:S01]  /*16f0*/  ULOP3.LUT UR4, UR4, 0x8, URZ, 0xc0, !UPT ;  /* 0x0000000804047892 */ /* 0x000fe2000f8ec03f */
[----:B------:R-:W-:Y:S01]  /*1700*/  IMAD.WIDE R92, R3, 0x10, R92 ;  /* 0x00000010035c7825 */ /* 0x000fe200078e025c */
[----:B------:R-:W-:Y:S01]  /*1710*/  SHF.L.U32 R97, R10, R97, RZ ;  /* 0x000000610a617219 */ /* 0x000fe200000006ff */
[----:B------:R-:W-:Y:S01]  /*1720*/  UIADD3 UR42, -UR42, UR40, URZ ;  /* 0x000000282a2a7290 */ /* 0x000fe2000fffe13f */
[----:B------:R-:W-:Y:S01]  /*1730*/  LOP3.LUT R101, RZ, R6, RZ, 0x33, !PT ;  /* 0x00000006ff657212 */ /* 0x000fe200078e33ff */
[----:B------:R-:W-:Y:S01]  /*1740*/  IMAD.U32 R105, RZ, RZ, UR5 ;  /* 0x00000005ff697e24 */ /* 0x000fe2000f8e00ff */
[C---:B--2---:R-:W-:Y:S01]  /*1750*/  SHF.L.U64.HI R96, R8.reuse, 0x3, R9 ;  /* 0x0000000308607819 */ /* 0x044fe20000010209 */
[----:B------:R-:W-:Y:S01]  /*1760*/  IMAD.SHL.U32 R91, R8, 0x8, RZ ;  /* 0x00000008085b7824 */ /* 0x000fe200078e00ff */
[----:B------:R-:W-:Y:S01]  /*1770*/  ULEA UR43, UR43, UR46, 0x3 ;  /* 0x0000002e2b2b7291 */ /* 0x000fe2000f8e183f */
[----:B------:R-:W-:Y:S01]  /*1780*/  VIADD R102, R102, UR6 ;  /* 0x0000000666667c36 */ /* 0x000fe20008000000 */
[----:B------:R-:W-:-:S02]  /*1790*/  ULOP3.LUT UR47, UR4, 0x8, URZ, 0x3c, !UPT ;  /* 0x00000008042f7892 */ /* 0x000fc4000f8e3c3f */
[----:B------:R-:W-:Y:S01]  /*17a0*/  ULOP3.LUT UR44, UR4, 0x18, URZ, 0x3c, !UPT ;  /* 0x00000018042c7892 */ /* 0x000fe2000f8e3c3f */
[----:B0-----:R-:W-:Y:S02]  /*17b0*/  IMAD R99, R4, -0x2, R99 ;  /* 0xfffffffe04637824 */ /* 0x001fe400078e0263 */
[----:B-1----:R-:W-:Y:S01]  /*17c0*/  VIADD R100, R100, 0xffffffff ;  /* 0xffffffff64647836 */ /* 0x002fe20000000000 */
[----:B---3--:R-:W-:-:S08]  /*17d0*/  SHF.L.U64.HI R98, R12, 0x1, R0 ;  /* 0x000000010c627819 */ /* 0x008fd00000010200 */
.L_x_167:
[----:B------:R-:W-:-:S04]  /*17e0*/  SHF.L.U32 R0, R105, 0x1f, RZ ;  /* 0x0000001f69007819 */ /* 0x000fc800000006ff */
[----:B------:R-:W0:Y:S02]  /*17f0*/  SYNCS.PHASECHK.TRANS64.TRYWAIT P0, [UR43+-0x8], R0 ;  /* 0xfffff800ff0075a7 */ /* 0x000e24000800016b */
[----:B01-34-:R-:W-:Y:S05]  /*1800*/  @!P0 BRA `(.L_x_20) ;  /* 0x0000005800388947 */ /* 0x01bfea0003800000 */
.L_x_194:
[----:B------:R-:W-:Y:S02]  /*1810*/  ULDC UR4, c[0x0][0x28c] ;  /* 0x0000a30000047ab9 */ /* 0x000fe40000000800 */
[----:B------:R-:W-:-:S13]  /*1820*/  ISETP.LT.AND P0, PT, RZ, UR4, PT ;  /* 0x00000004ff007c0c */ /* 0x000fda000bf01270 */
[----:B------:R-:W-:Y:S05]  /*1830*/  @P0 BRA `(.L_x_21) ;  /* 0x0000000000400947 */ /* 0x000fea0003800000 */
[----:B0-----:R-:W-:Y:S01]  /*1840*/  MOV R0, 0x0 ;  /* 0x0000000000007802 */ /* 0x001fe20000000f00 */
[----:B------:R-:W-:Y:S01]  /*1850*/  ULDC.64 UR4, c[0x4][0x68] ;  /* 0x01001a0000047ab9 */ /* 0x000fe20000000a00 */
[----:B------:R-:W-:Y:S01]  /*1860*/  ULDC.64 UR6, c[0x4][0x8] ;  /* 0x0100020000067ab9 */ /* 0x000fe20000000a00 */
[----:B------:R-:W-:Y:S01]  /*1870*/  IMAD.U32 R4, RZ, RZ, UR4 ;  /* 0x00000004ff047e24 */ /* 0x000fe2000f8e00ff */
[----:B------:R0:W1:Y:S01]  /*1880*/  LDC.64 R14, c[0x4][R0] ;  /* 0x01000000000e7b82 */ /* 0x0000620000000a00 */
[----:B------:R-:W-:Y:S01]  /*1890*/  IMAD.U32 R5, RZ, RZ, UR5 ;  /* 0x00000005ff057e24 */ /* 0x000fe2000f8e00ff */
[----:B------:R-:W-:Y:S01]  /*18a0*/  ULDC.64 UR4, c[0x4][0x70] ;  /* 0x01001c0000047ab9 */ /* 0x000fe20000000a00 */
[----:B------:R-:W-:Y:S02]  /*18b0*/  IMAD.U32 R10, RZ, RZ, UR6 ;  /* 0x00000006ff0a7e24 */ /* 0x000fe4000f8e00ff */
[----:B------:R-:W-:Y:S02]  /*18c0*/  IMAD.U32 R6, RZ, RZ, UR4 ;  /* 0x00000004ff067e24 */ /* 0x000fe4000f8e00ff */
[----:B------:R-:W-:-:S02]  /*18d0*/  IMAD.U32 R7, RZ, RZ, UR5 ;  /* 0x00000005ff077e24 */ /* 0x000fc4000f8e00ff */
[----:B------:R-:W-:Y:S02]  /*18e0*/  IMAD.U32 R11, RZ, RZ, UR7 ;  /* 0x00000007ff0b7e24 */ /* 0x000fe4000f8e00ff */
[----:B------:R-:W-:Y:S02]  /*18f0*/  IMAD.MOV.U32 R8, RZ, RZ, 0x1e1 ;  /* 0x000001e1ff087424 */ /* 0x000fe400078e00ff */
[----:B------:R-:W-:Y:S02]  /*1900*/  IMAD.MOV.U32 R12, RZ, RZ, 0x1 ;  /* 0x00000001ff0c7424 */ /* 0x000fe400078e00ff */
[----:B0-----:R-:W-:-:S07]  /*1910*/  IMAD.MOV.U32 R13, RZ, RZ, RZ ;  /* 0x000000ffff0d7224 */ /* 0x001fce00078e00ff */
[----:B------:R-:W-:-:S07]  /*1920*/  LEPC R20, `(.L_x_21) ;  /* 0x000000001014794e */ /* 0x000fce0000000000 */
[----:B-1---5:R-:W-:Y:S05]  /*1930*/  CALL.ABS.NOINC R14 ;  /* 0x000000000e007343 */ /* 0x022fea0003c00000 */
.L_x_21:
[----:B------:R-:W-:-:S13]  /*1940*/  ISETP.NE.AND P0, PT, R104, 0x3, PT ;  /* 0x000000036800780c */ /* 0x000fda0003f05270 */
[----:B------:R-:W-:Y:S05]  /*1950*/  @!P0 BRA `(.L_x_22) ;  /* 0x0000000000048947 */ /* 0x000fea0003800000 */
[----:B------:R-:W-:Y:S01]  /*1960*/  BPT.TRAP 0x1 ;  /* 0x000000040000795c */ /* 0x000fe20000300000 */
.L_x_22:
[----:B0-----:R-:W-:Y:S02]  /*1970*/  IMAD.U32 R3, RZ, RZ, UR38 ;  /* 0x00000026ff037e24 */ /* 0x001fe4000f8e00ff */
[----:B------:R-:W-:-:S03]  /*1980*/  IMAD.U32 R0, RZ, RZ, UR39 ;  /* 0x00000027ff007e24 */ /* 0x000fc6000f8e00ff */
[----:B------:R-:W-:Y:S02]  /*1990*/  LEA R3, R3, UR41, 0x3 ;  /* 0x0000002903037c11 */ /* 0x000fe4000f8e18ff */
[----:B------:R-:W-:-:S04]  /*19a0*/  SHF.L.U32 R0, R0, 0x1f, RZ ;  /* 0x0000001f00007819 */ /* 0x000fc800000006ff */
[----:B------:R0:W1:Y:S01]  /*19b0*/  SYNCS.PHASECHK.TRANS64.TRYWAIT P1, [R3+URZ], R0 ;  /* 0x00000000030075a7 */ /* 0x000062000802017f */
[----:B------:R-:W-:Y:S05]  /*19c0*/  @!P0 BRA `(.L_x_23) ;  /* 0x0000000000048947 */ /* 0x000fea0003800000 */
[----:B------:R-:W-:Y:S01]  /*19d0*/  BPT.TRAP 0x1 ;  /* 0x000000040000795c */ /* 0x000fe20000300000 */
.L_x_23:
[----:B------:R-:W-:-:S05]  /*19e0*/  IMAD.U32 R4, RZ, RZ, UR42 ;  /* 0x0000002aff047e24 */ /* 0x000fca000f8e00ff */
[----:B------:R-:W-:Y:S01]  /*19f0*/  ISETP.GE.AND P2, PT, R4, 0x1, PT ;  /* 0x000000010400780c */ /* 0x000fe20003f46270 */
[----:B-1----:R-:W-:-:S12]  /*1a00*/  @P1 BRA `(.L_x_24) ;  /* 0x0000000000081947 */ /* 0x002fd80003800000 */
[----:B------:R-:W1:Y:S02]  /*1a10*/  SYNCS.PHASECHK.TRANS64.TRYWAIT P1, [R3+URZ], R0 ;  /* 0x00000000030075a7 */ /* 0x000e64000802017f */
[----:B-1----:R-:W-:Y:S05]  /*1a20*/  @!P1 BRA `(.L_x_25) ;  /* 0x0000005400c89947 */ /* 0x002fea0003800000 */
.L_x_24:
[----:B------:R-:W-:Y:S05]  /*1a30*/  WARPSYNC.ALL ;  /* 0x0000000000007948 */ /* 0x000fea0003800000 */
[----:B------:R-:W-:Y:S01]  /*1a40*/  UIADD3 UR4, UR41, 0x180, URZ ;  /* 0x0000018029047890 */ /* 0x000fe2000fffe03f */
[----:B------:R-:W-:Y:S01]  /*1a50*/  WARPGROUP.ARRIVE ;  /* 0x00000000000079c5 */ /* 0x000fe20000000000 */
[----:B------:R-:W-:Y:S02]  /*1a60*/  UIADD3 UR5, UR41, 0x12180, URZ ;  /* 0x0001218029057890 */ /* 0x000fe4000fffe03f */
[----:B------:R-:W-:Y:S02]  /*1a70*/  USHF.R.U32.HI UR4, URZ, 0x4, UR4 ;  /* 0x000000043f047899 */ /* 0x000fe40008011604 */
[----:B------:R-:W-:-:S02]  /*1a80*/  USHF.R.U32.HI UR5, URZ, 0x4, UR5 ;  /* 0x000000043f057899 */ /* 0x000fc40008011605 */
[----:B------:R-:W-:Y:S02]  /*1a90*/  ULOP3.LUT UR4, UR4, 0x3fff, URZ, 0xc0, !UPT ;  /* 0x00003fff04047892 */ /* 0x000fe4000f8ec03f */
[----:B------:R-:W-:Y:S02]  /*1aa0*/  ULOP3.LUT UR5, UR5, 0x3fff, URZ, 0xc0, !UPT ;  /* 0x00003fff05057892 */ /* 0x000fe4000f8ec03f */
[----:B------:R-:W-:Y:S02]  /*1ab0*/  ULOP3.LUT UR8, UR4, 0x10000, URZ, 0xfc, !UPT ;  /* 0x0001000004087892 */ /* 0x000fe4000f8efc3f */
[----:B------:R-:W-:Y:S02]  /*1ac0*/  ULOP3.LUT UR9, UR5, 0x10000, URZ, 0xfc, !UPT ;  /* 0x0001000005097892 */ /* 0x000fe4000f8efc3f */
[----:B------:R-:W-:Y:S02]  /*1ad0*/  ULEA UR10, UR38, UR8, 0x9 ;  /* 0x00000008260a7291 */ /* 0x000fe4000f8e483f */
[----:B------:R-:W-:Y:S01]  /*1ae0*/  ULEA UR11, UR38, UR9, 0xa ;  /* 0x00000009260b7291 */ /* 0x000fe2000f8e503f */
[----:B------:R-:W-:Y:S01]  /*1af0*/  UMOV UR5, 0x40000040 ;  /* 0x4000004000057882 */ /* 0x000fe20000000000 */
[----:B------:R-:W-:-:S03]  /*1b00*/  UMOV UR7, 0x40000040 ;  /* 0x4000004000077882 */ /* 0x000fc60000000000 */
[----:B------:R-:W-:Y:S02]  /*1b10*/  UMOV UR4, UR10 ;  /* 0x0000000a00047c82 */ /* 0x000fe40008000000 */
[----:B------:R-:W-:Y:S02]  /*1b20*/  UMOV UR6, UR11 ;  /* 0x0000000b00067c82 */ /* 0x000fe40008000000 */
[----:B------:R-:W-:Y:S01]  /*1b30*/  HGMMA.64x128x8.F32.TF32 R24, gdesc[UR4], RZ, !UPT, gsb0 ;  /* 0x05e00000041879f0 */ /* 0x000fe2000c0028ff */
[----:B------:R-:W-:Y:S02]  /*1b40*/  UIADD3 UR4, UR10, 0x2, URZ ;  /* 0x000000020a047890 */ /* 0x000fe4000fffe03f */
[----:B------:R-:W-:Y:S01]  /*1b50*/  UIADD3 UR6, UR11, 0x2, URZ ;  /* 0x000000020b067890 */ /* 0x000fe2000fffe03f */
[----:B------:R-:W-:Y:S01]  /*1b60*/  UMOV UR5, 0x40000040 ;  /* 0x4000004000057882 */ /* 0x000fe20000000000 */
[----:B------:R-:W-:Y:S01]  /*1b70*/  UMOV UR7, 0x40000040 ;  /* 0x4000004000077882 */ /* 0x000fe20000000000 */
[----:B------:R-:W-:-:S02]  /*1b80*/  WARPGROUP.DEPBAR.LE gsb0, 0x0 ;  /* 0x00008000000079c5 */ /* 0x000fc40000010000 */
[----:B------:R-:W-:-:S06]  /*1b90*/  WARPGROUP.ARRIVE ;  /* 0x00000000000079c5 */ /* 0x000fcc0000000000 */
[----:B------:R-:W-:Y:S01]  /*1ba0*/  HGMMA.64x128x8.F32.TF32 R24, gdesc[UR4], R24, gsb0 ;  /* 0x05e00000041879f0 */ /* 0x000fe20008002818 */
[----:B------:R-:W-:Y:S02]  /*1bb0*/  UIADD3 UR4, UR10, 0x4, URZ ;  /* 0x000000040a047890 */ /* 0x000fe4000fffe03f */
[----:B------:R-:W-:Y:S01]  /*1bc0*/  UIADD3 UR6, UR11, 0x4, URZ ;  /* 0x000000040b067890 */ /* 0x000fe2000fffe03f */
[----:B------:R-:W-:Y:S01]  /*1bd0*/  UMOV UR5, 0x40000040 ;  /* 0x4000004000057882 */ /* 0x000fe20000000000 */
[----:B------:R-:W-:Y:S01]  /*1be0*/  UMOV UR7, 0x40000040 ;  /* 0x4000004000077882 */ /* 0x000fe20000000000 */
[----:B------:R-:W-:Y:S02]  /*1bf0*/  WARPGROUP.DEPBAR.LE gsb0, 0x0 ;  /* 0x00008000000079c5 */ /* 0x000fe40000010000 */
        /* <DEDUP_REMOVED lines=8> */
[----:B------:R-:W-:Y:S03]  /*1c80*/  HGMMA.64x128x8.F32.TF32 R24, gdesc[UR4], R24, gsb0 ;  /* 0x05e00000041879f0 */ /* 0x000fe60008002818 */
[----:B------:R-:W-:Y:S02]  /*1c90*/  WARPGROUP.DEPBAR.LE gsb0, 0x0 ;  /* 0x00008000000079c5 */ /* 0x000fe40000010000 */
[----:B------:R-:W-:Y:S05]  /*1ca0*/  @!P2 BRA `(.L_x_26) ;  /* 0x000000040014a947 */ /* 0x000fea0003800000 */
[----:B------:R-:W-:Y:S01]  /*1cb0*/  UIADD3 UR4, UR38, 0x1, URZ ;  /* 0x0000000126047890 */ /* 0x000fe2000fffe03f */
[----:B01----:R-:W-:Y:S02]  /*1cc0*/  IMAD.U32 R0, RZ, RZ, UR42 ;  /* 0x0000002aff007e24 */ /* 0x003fe4000f8e00ff */
[----:B------:R-:W-:Y:S01]  /*1cd0*/  IMAD.U32 R3, RZ, RZ, UR38 ;  /* 0x00000026ff037e24 */ /* 0x000fe2000f8e00ff */
[----:B------:R-:W-:-:S04]  /*1ce0*/  UISETP.NE.AND UP0, UPT, UR4, 0x9, UPT ;  /* 0x000000090400788c */ /* 0x000fc8000bf05270 */
[----:B------:R-:W-:Y:S02]  /*1cf0*/  USEL UR5, URZ, 0x1, UP0 ;  /* 0x000000013f057887 */ /* 0x000fe40008000000 */
[----:B------:R-:W-:Y:S02]  /*1d00*/  USEL UR10, UR4, URZ, UP0 ;  /* 0x0000003f040a7287 */ /* 0x000fe40008000000 */
[----:B------:R-:W-:-:S06]  /*1d10*/  ULOP3.LUT UR5, UR39, UR5, URZ, 0x3c, !UPT ;  /* 0x0000000527057292 */ /* 0x000fcc000f8e3c3f */
[----:B------:R-:W-:-:S07]  /*1d20*/  IMAD.U32 R6, RZ, RZ, UR5 ;  /* 0x00000005ff067e24 */ /* 0x000fce000f8e00ff */
.L_x_33:
[----:B------:R-:W-:Y:S05]  /*1d30*/  @!P0 BRA `(.L_x_27) ;  /* 0x0000000000048947 */ /* 0x000fea0003800000 */
[----:B------:R-:W-:Y:S01]  /*1d40*/  BPT.TRAP 0x1 ;  /* 0x000000040000795c */ /* 0x000fe20000300000 */
.L_x_27:
[----:B------:R-:W-:Y:S01]  /*1d50*/  ULEA UR4, UR10, UR41, 0x3 ;  /* 0x000000290a047291 */ /* 0x000fe2000f8e183f */
[----:B------:R-:W-:-:S08]  /*1d60*/  SHF.L.U32 R4, R6, 0x1f, RZ ;  /* 0x0000001f06047819 */ /* 0x000fd000000006ff */
[----:B------:R0:W1:Y:S01]  /*1d70*/  SYNCS.PHASECHK.TRANS64.TRYWAIT P1, [UR4], R4 ;  /* 0x00000004ff0075a7 */ /* 0x0000620008020144 */
[----:B------:R-:W-:Y:S05]  /*1d80*/  @!P0 BRA `(.L_x_28) ;  /* 0x0000000000048947 */ /* 0x000fea0003800000 */
[----:B------:R-:W-:Y:S01]  /*1d90*/  BPT.TRAP 0x1 ;  /* 0x000000040000795c */ /* 0x000fe20000300000 */
.L_x_28:
[----:B-1----:R-:W-:Y:S05]  /*1da0*/  @P1 BRA `(.L_x_29) ;  /* 0x0000000000081947 */ /* 0x002fea0003800000 */
[----:B------:R-:W1:Y:S02]  /*1db0*/  SYNCS.PHASECHK.TRANS64.TRYWAIT P1, [UR4], R4 ;  /* 0x00000004ff0075a7 */ /* 0x000e640008020144 */
[----:B-1----:R-:W-:Y:S05]  /*1dc0*/  @!P1 BRA `(.L_x_30) ;  /* 0x0000005000f49947 */ /* 0x002fea0003800000 */
.L_x_29:
[----:B------:R-:W-:Y:S01]  /*1dd0*/  ULEA UR11, UR10, UR8, 0x9 ;  /* 0x000000080a0b7291 */ /* 0x000fe2000f8e483f */
[----:B------:R-:W-:Y:S01]  /*1de0*/  WARPGROUP.ARRIVE ;  /* 0x00000000000079c5 */ /* 0x000fe20000000000 */
[----:B------:R-:W-:Y:S01]  /*1df0*/  ULEA UR12, UR10, UR9, 0xa ;  /* 0x000000090a0c7291 */ /* 0x000fe2000f8e503f */
[----:B------:R-:W-:Y:S01]  /*1e00*/  UMOV UR5, 0x40000040 ;  /* 0x4000004000057882 */ /* 0x000fe20000000000 */
[----:B------:R-:W-:-:S03]  /*1e10*/  UMOV UR7, 0x40000040 ;  /* 0x4000004000077882 */ /* 0x000fc60000000000 */
[----:B------:R-:W-:Y:S02]  /*1e20*/  UMOV UR4, UR11 ;  /* 0x0000000b00047c82 */ /* 0x000fe40008000000 */
[----:B------:R-:W-:Y:S02]  /*1e30*/  UMOV UR6, UR12 ;  /* 0x0000000c00067c82 */ /* 0x000fe40008000000 */
[----:B------:R-:W-:Y:S01]  /*1e40*/  HGMMA.64x128x8.F32.TF32 R24, gdesc[UR4], R24, gsb0 ;  /* 0x05e00000041879f0 */ /* 0x000fe20008002818 */
        /* <DEDUP_REMOVED lines=23> */
[----:B------:R-:W-:Y:S01]  /*1fc0*/  BPT.TRAP 0x1 ;  /* 0x000000040000795c */ /* 0x000fe20000300000 */
.L_x_31:
[----:B------:R-:W-:-:S13]  /*1fd0*/  ISETP.NE.AND P1, PT, R103, RZ, PT ;  /* 0x000000ff6700720c */ /* 0x000fda0003f25270 */
[----:B01----:R-:W-:-:S05]  /*1fe0*/  @P1 LEA R4, R3, UR41, 0x3 ;  /* 0x0000002903041c11 */ /* 0x003fca000f8e18ff */
[----:B------:R-:W-:-:S05]  /*1ff0*/  @P1 VIADD R5, R4, 0x48 ;  /* 0x0000004804051836 */ /* 0x000fca0000000000 */
[----:B------:R-:W-:-:S04]  /*2000*/  @P1 PRMT R5, R88, 0x654, R5 ;  /* 0x0000065458051816 */ /* 0x000fc80000000005 */
[----:B------:R0:W-:Y:S01]  /*2010*/  @P1 SYNCS.ARRIVE.TRANS64.RED.A1T0 RZ, [R5+URZ], RZ ;  /* 0x000000ff05ff19a7 */ /* 0x0001e2000810043f */
[----:B------:R-:W-:-:S13]  /*2020*/  ISETP.GT.U32.AND P1, PT, R23, 0x1, PT ;  /* 0x000000011700780c */ /* 0x000fda0003f24070 */
[----:B0-----:R-:W-:Y:S05]  /*2030*/  @P1 BRA `(.L_x_32) ;  /* 0x0000000000041947 */ /* 0x001fea0003800000 */
[----:B------:R-:W-:Y:S01]  /*2040*/  BPT.TRAP 0x1 ;  /* 0x000000040000795c */ /* 0x000fe20000300000 */
.L_x_32:
[----:B------:R-:W-:Y:S01]  /*2050*/  UIADD3 UR10, UR10, 0x1, URZ ;  /* 0x000000010a0a7890 */ /* 0x000fe2000fffe03f */
[C---:B------:R-:W-:Y:S01]  /*2060*/  ISETP.GT.AND P2, PT, R0.reuse, 0x1, PT ;  /* 0x000000010000780c */ /* 0x040fe20003f44270 */
[----:B------:R-:W-:Y:S02]  /*2070*/  VIADD R3, R3, 0x1 ;  /* 0x0000000103037836 */ /* 0x000fe40000000000 */
[----:B------:R-:W-:Y:S01]  /*2080*/  UISETP.NE.AND UP0, UPT, UR10, 0x9, UPT ;  /* 0x000000090a00788c */ /* 0x000fe2000bf05270 */
[----:B------:R-:W-:Y:S02]  /*2090*/  VIADD R0, R0, 0xffffffff ;  /* 0xffffffff00007836 */ /* 0x000fe40000000000 */
[C---:B------:R-:W-:Y:S01]  /*20a0*/  ISETP.NE.AND P1, PT, R3.reuse, 0x9, PT ;  /* 0x000000090300780c */ /* 0x040fe20003f25270 */
[----:B------:R-:W-:Y:S02]  /*20b0*/  USEL UR4, URZ, 0x1, UP0 ;  /* 0x000000013f047887 */ /* 0x000fe40008000000 */
[----:B------:R-:W-:Y:S01]  /*20c0*/  USEL UR10, UR10, URZ, UP0 ;  /* 0x0000003f0a0a7287 */ /* 0x000fe20008000000 */
[----:B------:R-:W-:-:S03]  /*20d0*/  SEL R3, R3, RZ, P1 ;  /* 0x000000ff03037207 */ /* 0x000fc60000800000 */
[----:B------:R-:W-:Y:S01]  /*20e0*/  LOP3.LUT R6, R6, UR4, RZ, 0x3c, !PT ;  /* 0x0000000406067c12 */ /* 0x000fe2000f8e3cff */
[----:B------:R-:W-:Y:S07]  /*20f0*/  @P2 BRA `(.L_x_33) ;  /* 0xfffffffc000c2947 */ /* 0x000fee000383ffff */
.L_x_26:
[----:B01----:R-:W0:Y:S01]  /*2100*/  LDC R0, c[0x0][0x28c] ;  /* 0x0000a300ff007b82 */ /* 0x003e220000000800 */
[----:B------:R-:W-:-:S04]  /*2110*/  IMAD.U32 R3, RZ, RZ, UR47 ;  /* 0x0000002fff037e24 */ /* 0x000fc8000f8e00ff */
[----:B------:R1:W-:Y:S01]  /*2120*/  SYNCS.ARRIVE.TRANS64.A1T0 RZ, [R3+UR46], RZ ;  /* 0x000000ff03ff79a7 */ /* 0x0003e2000810002e */
[----:B0-----:R-:W-:-:S13]  /*2130*/  ISETP.GE.AND P1, PT, R0, 0x1, PT ;  /* 0x000000010000780c */ /* 0x001fda0003f26270 */
[----:B-1----:R-:W-:Y:S05]  /*2140*/  @!P1 BRA `(.L_x_34) ;  /* 0x0000000000449947 */ /* 0x002fea0003800000 */
[----:B------:R-:W-:Y:S05]  /*2150*/  @!P0 BRA `(.L_x_35) ;  /* 0x0000000000048947 */ /* 0x000fea0003800000 */
[----:B------:R-:W-:Y:S01]  /*2160*/  BPT.TRAP 0x1 ;  /* 0x000000040000795c */ /* 0x000fe20000300000 */
.L_x_35:
[----:B------:R-:W-:-:S13]  /*2170*/  ISETP.NE.AND P0, PT, R103, RZ, PT ;  /* 0x000000ff6700720c */ /* 0x000fda0003f05270 */
[----:B------:R-:W-:-:S05]  /*2180*/  VOTEU.ANY UP0, P0 ;  /* 0x00000000003f7886 */ /* 0x000fca0000000100 */
[----:B------:R-:W-:-:S06]  /*2190*/  @UP0 UIADD3 UR4, UR38, UR42, URZ ;  /* 0x0000002a26040290 */ /* 0x000fcc000fffe03f */
[----:B------:R-:W-:Y:S02]  /*21a0*/  IMAD.U32 R4, RZ, RZ, UR4 ;  /* 0x00000004ff047e24 */ /* 0x000fe4000f8e00ff */
[----:B------:R-:W-:Y:S02]  /*21b0*/  IMAD.U32 R3, RZ, RZ, UR4 ;  /* 0x00000004ff037e24 */ /* 0x000fe4000f8e00ff */
[----:B------:R-:W-:-:S05]  /*21c0*/  @P0 IMAD.WIDE.U32 R4, R4, 0x38e38e39, RZ ;  /* 0x38e38e3904040825 */ /* 0x000fca00078e00ff */
[----:B------:R-:W-:-:S05]  /*21d0*/  @P0 SHF.R.U32.HI R0, RZ, 0x1, R5 ;  /* 0x00000001ff000819 */ /* 0x000fca0000011605 */
[----:B------:R-:W-:-:S05]  /*21e0*/  @P0 IMAD R0, R0, -0x9, R3 ;  /* 0xfffffff700000824 */ /* 0x000fca00078e0203 */
[----:B------:R-:W-:-:S05]  /*21f0*/  @P0 LEA R0, R0, UR41, 0x3 ;  /* 0x0000002900000c11 */ /* 0x000fca000f8e18ff */
[----:B------:R-:W-:-:S05]  /*2200*/  @P0 VIADD R3, R0, 0x48 ;  /* 0x0000004800030836 */ /* 0x000fca0000000000 */
[----:B------:R-:W-:-:S04]  /*2210*/  @P0 PRMT R3, R88, 0x654, R3 ;  /* 0x0000065458030816 */ /* 0x000fc80000000003 */
[----:B------:R0:W-:Y:S01]  /*2220*/  @P0 SYNCS.ARRIVE.TRANS64.RED.A1T0 RZ, [R3+URZ], RZ ;  /* 0x000000ff03ff09a7 */ /* 0x0001e2000810043f */
[----:B------:R-:W-:-:S13]  /*2230*/  ISETP.GT.U32.AND P0, PT, R23, 0x1, PT ;  /* 0x000000011700780c */ /* 0x000fda0003f04070 */
[----:B0-----:R-:W-:Y:S05]  /*2240*/  @P0 BRA `(.L_x_34) ;  /* 0x0000000000040947 */ /* 0x001fea0003800000 */
[----:B------:R-:W-:Y:S01]  /*2250*/  BPT.TRAP 0x1 ;  /* 0x000000040000795c */ /* 0x000fe20000300000 */
.L_x_34:
[----:B------:R-:W-:Y:S01]  /*2260*/  SHF.L.U32 R0, R105, 0x1f, RZ ;  /* 0x0000001f69007819 */ /* 0x000fe200000006ff */
[----:B------:R-:W-:Y:S01]  /*2270*/  UIADD3 UR38, UR38, UR45, URZ ;  /* 0x0000002d26267290 */ /* 0x000fe2000fffe03f */
[----:B------:R-:W-:Y:S01]  /*2280*/  SHF.R.S32.HI R11, RZ, 0x1f, R19 ;  /* 0x0000001fff0b7819 */ /* 0x000fe20000011413 */
[----:B------:R-:W-:Y:S01]  /*2290*/  UISETP.GE.U32.AND UP1, UPT, UR45, 0x9, UPT ;  /* 0x000000092d00788c */ /* 0x000fe2000bf26070 */
[----:B------:R-:W0:Y:S01]  /*22a0*/  SYNCS.PHASECHK.TRANS64.TRYWAIT P0, [UR43+0x8], R0 ;  /* 0x00000800ff0075a7 */ /* 0x000e22000800016b */
[----:B------:R-:W-:-:S04]  /*22b0*/  UISETP.GT.U32.AND UP0, UPT, UR38, 0x8, UPT ;  /* 0x000000082600788c */ /* 0x000fc8000bf04070 */
[----:B------:R-:W-:-:S04]  /*22c0*/  UISETP.LT.U32.AND UP0, UPT, UR45, 0x9, UP0 ;  /* 0x000000092d00788c */ /* 0x000fc80008701070 */
[----:B------:R-:W-:Y:S02]  /*22d0*/  USEL UR6, URZ, 0x1, !UP0 ;  /* 0x000000013f067887 */ /* 0x000fe4000c000000 */
[----:B------:R-:W-:Y:S02]  /*22e0*/  @UP1 UIMAD.WIDE.U32 UR4, UR38, 0x38e38e39, URZ ;  /* 0x38e38e39260418a5 */ /* 0x000fe4000f8e003f */
[----:B------:R-:W-:Y:S02]  /*22f0*/  ULOP3.LUT UR39, UR39, UR6, URZ, 0x3c, !UPT ;  /* 0x0000000627277292 */ /* 0x000fe4000f8e3c3f */
[----:B------:R-:W-:-:S04]  /*2300*/  @UP1 USHF.R.U32.HI UR4, URZ, 0x1, UR5 ;  /* 0x000000013f041899 */ /* 0x000fc80008011605 */
[----:B------:R-:W-:Y:S01]  /*2310*/  @UP1 ULOP3.LUT UR39, UR39, 0x1, UR4, 0x78, !UPT ;  /* 0x0000000127271892 */ /* 0x000fe2000f8e7804 */
[----:B0-----:R-:W-:Y:S11]  /*2320*/  @!P0 BRA `(.L_x_36) ;  /* 0x0000004c00b48947 */ /* 0x001ff60003800000 */
.L_x_195:
[----:B------:R-:W-:Y:S01]  /*2330*/  IMAD.SHL.U32 R7, R22, 0x40, RZ ;  /* 0x0000004016077824 */ /* 0x000fe200078e00ff */
[----:B------:R-:W-:Y:S01]  /*2340*/  ULDC UR6, c[0x0][0x284] ;  /* 0x0000a10000067ab9 */ /* 0x000fe20000000800 */
[----:B------:R-:W-:Y:S01]  /*2350*/  IMAD.SHL.U32 R12, R18, 0x80, RZ ;  /* 0x00000080120c7824 */ /* 0x000fe200078e00ff */
[----:B------:R-:W-:Y:S01]  /*2360*/  ULDC.64 UR4, c[0x0][0x5d0] ;  /* 0x0001740000047ab9 */ /* 0x000fe20000000a00 */
[----:B------:R-:W-:Y:S01]  /*2370*/  IMAD.WIDE R106, R22, 0x40, R92 ;  /* 0x00000040166a7825 */ /* 0x000fe200078e025c */
[----:B------:R-:W-:Y:S01]  /*2380*/  ISETP.GE.AND P0, PT, R7, UR6, PT ;  /* 0x0000000607007c0c */ /* 0x000fe2000bf06270 */
[----:B------:R-:W-:Y:S01]  /*2390*/  ULDC UR6, c[0x0][0x288] ;  /* 0x0000a20000067ab9 */ /* 0x000fe20000000800 */
[----:B------:R-:W-:Y:S01]  /*23a0*/  SHF.R.S32.HI R13, RZ, 0x1f, R12 ;  /* 0x0000001fff0d7819 */ /* 0x000fe2000001140c */
[----:B0-----:R-:W-:Y:S01]  /*23b0*/  IMAD R0, R11, UR4, RZ ;  /* 0x000000040b007c24 */ /* 0x001fe2000f8e02ff */
[----:B------:R-:W-:Y:S01]  /*23c0*/  ISETP.GE.OR P0, PT, R12, UR6, P0 ;  /* 0x000000060c007c0c */ /* 0x000fe20008706670 */
[----:B------:R-:W-:-:S04]  /*23d0*/  IMAD.WIDE.U32 R4, R19, UR4, R94 ;  /* 0x0000000413047c25 */ /* 0x000fc8000f8e005e */
[----:B------:R-:W-:Y:S01]  /*23e0*/  IMAD R3, R19, UR5, R0 ;  /* 0x0000000513037c24 */ /* 0x000fe2000f8e0200 */
[----:B------:R-:W-:Y:S01]  /*23f0*/  IADD3 R4, P1, R12, R4, RZ ;  /* 0x000000040c047210 */ /* 0x000fe20007f3e0ff */
[----:B------:R-:W-:Y:S02]  /*2400*/  ULDC.64 UR4, c[0x0][0x5c8] ;  /* 0x0001720000047ab9 */ /* 0x000fe40000000a00 */
[----:B------:R-:W-:Y:S01]  /*2410*/  IMAD R9, R107, UR4, RZ ;  /* 0x000000046b097c24 */ /* 0x000fe2000f8e02ff */
[----:B------:R-:W-:-:S03]  /*2420*/  IADD3.X R5, R13, R5, R3, P1, !PT ;  /* 0x000000050d057210 */ /* 0x000fc60000ffe403 */
[C---:B------:R-:W-:Y:S02]  /*2430*/  IMAD R9, R106.reuse, UR5, R9 ;  /* 0x000000056a097c24 */ /* 0x040fe4000f8e0209 */
[----:B------:R-:W-:Y:S01]  /*2440*/  IMAD.WIDE.U32 R108, R106, UR4, R4 ;  /* 0x000000046a6c7c25 */ /* 0x000fe2000f8e0004 */
[----:B------:R-:W-:Y:S06]  /*2450*/  @P0 BRA `(.L_x_37) ;  /* 0x0000003000d00947 */ /* 0x000fec0003800000 */
[----:B-----5:R-:W-:Y:S01]  /*2460*/  FSETP.NEU.AND P1, PT, R90, RZ, PT ;  /* 0x000000ff5a00720b */ /* 0x020fe20003f2d000 */
[----:B------:R-:W-:Y:S01]  /*2470*/  IMAD.IADD R3, R99, 0x1, -R12 ;  /* 0x0000000163037824 */ /* 0x000fe200078e0a0c */
[----:B------:R-:W-:Y:S01]  /*2480*/  BSSY B0, `(.L_x_37) ;  /* 0x0000331000007945 */ /* 0x000fe20003800000 */
[----:B------:R-:W-:Y:S02]  /*2490*/  IMAD.IADD R0, R102, 0x1, -R7 ;  /* 0x0000000166007824 */ /* 0x000fe400078e0a07 */
[----:B------:R-:W-:Y:S01]  /*24a0*/  IMAD.IADD R9, R109, 0x1, R9 ;  /* 0x000000016d097824 */ /* 0x000fe200078e0209 */
[----:B------:R-:W-:-:S04]  /*24b0*/  ISETP.GT.AND P0, PT, R3, RZ, PT ;  /* 0x000000ff0300720c */ /* 0x000fc80003f04270 */
[----:B------:R-:W-:-:S03]  /*24c0*/  ISETP.GT.AND P3, PT, R0, RZ, P0 ;  /* 0x000000ff0000720c */ /* 0x000fc60000764270 */
[----:B------:R-:W-:Y:S10]  /*24d0*/  @!P1 BRA `(.L_x_38) ;  /* 0x0000002400149947 */ /* 0x000ff40003800000 */
[----:B------:R-:W0:Y:S01]  /*24e0*/  LDC.64 R110, c[0x0][0x5b8] ;  /* 0x00016e00ff6e7b82 */ /* 0x000e220000000a00 */
[----:B------:R-:W-:-:S07]  /*24f0*/  ULDC.64 UR4, c[0x0][0x5c0] ;  /* 0x0001700000047ab9 */ /* 0x000fce0000000a00 */
[----:B------:R-:W1:Y:S08]  /*2500*/  LDC.64 R112, c[0x0][0x5b0] ;  /* 0x00016c00ff707b82 */ /* 0x000e700000000a00 */
[----:B------:R-:W2:Y:S01]  /*2510*/  LDC.64 R114, c[0x0][0x5a8] ;  /* 0x00016a00ff727b82 */ /* 0x000ea20000000a00 */
[-C--:B0-----:R-:W-:Y:S02]  /*2520*/  IMAD R6, R11, R110.reuse, RZ ;  /* 0x0000006e0b067224 */ /* 0x081fe400078e02ff */
[----:B------:R-:W-:-:S04]  /*2530*/  IMAD.WIDE.U32 R4, R19, R110, R94 ;  /* 0x0000006e13047225 */ /* 0x000fc800078e005e */
[----:B------:R-:W-:Y:S01]  /*2540*/  IMAD R109, R19, R111, R6 ;  /* 0x0000006f136d7224 */ /* 0x000fe200078e0206 */
[----:B------:R-:W-:Y:S01]  /*2550*/  IADD3 R6, P1, R12, R4, RZ ;  /* 0x000000040c067210 */ /* 0x000fe20007f3e0ff */
[----:B-1----:R-:W-:-:S03]  /*2560*/  IMAD R4, R107, R112, RZ ;  /* 0x000000706b047224 */ /* 0x002fc600078e02ff */
[----:B------:R-:W-:Y:S01]  /*2570*/  IADD3.X R7, R13, R5, R109, P1, !PT ;  /* 0x000000050d077210 */ /* 0x000fe20000ffe46d */
[C---:B------:R-:W-:Y:S02]  /*2580*/  IMAD R111, R106.reuse, R113, R4 ;  /* 0x000000716a6f7224 */ /* 0x040fe400078e0204 */
[----:B------:R-:W-:-:S04]  /*2590*/  IMAD.WIDE.U32 R4, R106, R112, R6 ;  /* 0x000000706a047225 */ /* 0x000fc800078e0006 */
[----:B------:R-:W-:Y:S01]  /*25a0*/  IMAD.IADD R5, R5, 0x1, R111 ;  /* 0x0000000105057824 */ /* 0x000fe200078e026f */
[----:B--2---:R-:W-:-:S04]  /*25b0*/  LEA R10, P1, R4, R114, 0x2 ;  /* 0x00000072040a7211 */ /* 0x004fc800078210ff */
[----:B------:R-:W-:-:S05]  /*25c0*/  LEA.HI.X R11, R4, R115, R5, 0x2, P1 ;  /* 0x00000073040b7211 */ /* 0x000fca00008f1405 */
[----:B------:R0:W2:Y:S01]  /*25d0*/  @P3 LDG.E.LTC128B R107, desc[UR36][R10.64] ;  /* 0x000000240a6b3981 */ /* 0x0000a2000c1e1920 */
[----:B------:R-:W-:Y:S01]  /*25e0*/  IMAD.WIDE.U32 R4, R106, R112, R12 ;  /* 0x000000706a047225 */ /* 0x000fe200078e000c */
[----:B------:R-:W-:Y:S01]  /*25f0*/  ISETP.GT.AND P2, PT, R3, 0x1, PT ;  /* 0x000000010300780c */ /* 0x000fe20003f44270 */
[----:B------:R-:W-:Y:S01]  /*2600*/  BSSY B1, `(.L_x_39) ;  /* 0x0000017000017945 */ /* 0x000fe20003800000 */
[C---:B------:R-:W-:Y:S01]  /*2610*/  SHF.L.U64.HI R21, R112.reuse, 0x3, R113 ;  /* 0x0000000370157819 */ /* 0x040fe20000010271 */
[----:B------:R-:W-:Y:S01]  /*2620*/  IMAD.SHL.U32 R20, R112, 0x8, RZ ;  /* 0x0000000870147824 */ /* 0x000fe200078e00ff */
[----:B------:R-:W-:-:S03]  /*2630*/  IADD3 R14, P1, R94, R4, RZ ;  /* 0x000000045e0e7210 */ /* 0x000fc60007f3e0ff */
[----:B------:R-:W-:Y:S01]  /*2640*/  IMAD.WIDE.U32 R20, R106, R112, R20 ;  /* 0x000000706a147225 */ /* 0x000fe200078e0014 */
[----:B------:R-:W-:Y:S02]  /*2650*/  IADD3.X R15, R95, R111, R5, P1, !PT ;  /* 0x0000006f5f0f7210 */ /* 0x000fe40000ffe405 */
[----:B------:R-:W-:Y:S01]  /*2660*/  LEA R8, P1, R108, UR4, 0x2 ;  /* 0x000000046c087c11 */ /* 0x000fe2000f8210ff */
[----:B------:R-:W-:Y:S01]  /*2670*/  IMAD.IADD R111, R111, 0x1, R21 ;  /* 0x000000016f6f7824 */ /* 0x000fe200078e0215 */
[----:B0-----:R-:W-:Y:S01]  /*2680*/  IADD3 R10, P4, R6, R20, RZ ;  /* 0x00000014060a7210 */ /* 0x001fe20007f9e0ff */
[----:B------:R-:W-:Y:S01]  /*2690*/  IMAD.WIDE.U32 R14, R19, R110, R14 ;  /* 0x0000006e130e7225 */ /* 0x000fe200078e000e */
[----:B------:R-:W-:-:S03]  /*26a0*/  LEA.HI.X R9, R108, UR5, R9, 0x2, P1 ;  /* 0x000000056c097c11 */ /* 0x000fc600088f1409 */
[----:B------:R-:W-:Y:S01]  /*26b0*/  IMAD.IADD R15, R109, 0x1, R15 ;  /* 0x000000016d0f7824 */ /* 0x000fe200078e020f */
[----:B------:R-:W-:Y:S01]  /*26c0*/  LEA R4, P1, R14, R114, 0x2 ;  /* 0x000000720e047211 */ /* 0x000fe200078210ff */
[----:B------:R-:W-:Y:S02]  /*26d0*/  IMAD.X R7, R111, 0x1, R7, P4 ;  /* 0x000000016f077824 */ /* 0x000fe400020e0607 */
[----:B--2---:R-:W-:-:S04]  /*26e0*/  FMUL R5, R107, R90 ;  /* 0x0000005a6b057220 */ /* 0x004fc80000400000 */
[----:B------:R-:W-:Y:S01]  /*26f0*/  FFMA R11, R24, R89, R5 ;  /* 0x00000059180b7223 */ /* 0x000fe20000000005 */
[----:B------:R-:W-:Y:S02]  /*2700*/  LEA.HI.X R5, R14, R115, R15, 0x2, P1 ;  /* 0x000000730e057211 */ /* 0x000fe400008f140f */
[C---:B------:R-:W-:Y:S02]  /*2710*/  ISETP.GT.AND P1, PT, R0.reuse, 0x8, P0 ;  /* 0x000000080000780c */ /* 0x040fe40000724270 */
[----:B------:R0:W-:Y:S01]  /*2720*/  @P3 STG.E desc[UR36][R8.64], R11 ;  /* 0x0000000b08003986 */ /* 0x0001e2000c101924 */
[----:B------:R-:W-:Y:S02]  /*2730*/  ISETP.GT.AND P3, PT, R0, RZ, P2 ;  /* 0x000000ff0000720c */ /* 0x000fe40001764270 */
[----:B------:R-:W-:-:S11]  /*2740*/  LEA R14, P0, R10, R114, 0x2 ;  /* 0x000000720a0e7211 */ /* 0x000fd600078010ff */
[----:B0-----:R-:W-:Y:S05]  /*2750*/  @!P3 BRA `(.L_x_40) ;  /* 0x000000000004b947 */ /* 0x001fea0003800000 */
[----:B------:R0:W5:Y:S02]  /*2760*/  LDG.E.LTC128B R107, desc[UR36][R4.64+0x4] ;  /* 0x00000424046b7981 */ /* 0x000164000c1e1920 */
.L_x_40:
[----:B------:R-:W-:Y:S05]  /*2770*/  BSYNC B1 ;  /* 0x0000000000017941 */ /* 0x000fea0003800000 */
.L_x_39:
[----:B-----5:R-:W-:Y:S01]  /*2780*/  FMUL R6, R107, R90 ;  /* 0x0000005a6b067220 */ /* 0x020fe20000400000 */
[----:B------:R-:W-:-:S03]  /*2790*/  LEA.HI.X R15, R10, R115, R7, 0x2, P0 ;  /* 0x000000730a0f7211 */ /* 0x000fc600000f1407 */
[----:B------:R-:W-:-:S05]  /*27a0*/  FFMA R25, R25, R89, R6 ;  /* 0x0000005919197223 */ /* 0x000fca0000000006 */
[----:B------:R1:W-:Y:S04]  /*27b0*/  @P3 STG.E desc[UR36][R8.64+0x4], R25 ;  /* 0x0000041908003986 */ /* 0x0003e8000c101924 */
[----:B------:R-:W2:Y:S01]  /*27c0*/  @P1 LDG.E.LTC128B R107, desc[UR36][R14.64] ;  /* 0x000000240e6b1981 */ /* 0x000ea2000c1e1920 */
[----:B------:R-:W-:Y:S01]  /*27d0*/  IADD3 R12, P0, P3, R94, R20, R12 ;  /* 0x000000145e0c7210 */ /* 0x000fe20007b1e00c */
[----:B------:R-:W-:Y:S01]  /*27e0*/  BSSY B1, `(.L_x_41) ;  /* 0x0000010000017945 */ /* 0x000fe20003800000 */
[----:B------:R-:W-:Y:S02]  /*27f0*/  SHF.L.U64.HI R11, R91, 0x2, R96 ;  /* 0x000000025b0b7819 */ /* 0x000fe40000010260 */
[----:B------:R-:W-:Y:S02]  /*2800*/  IADD3.X R13, R95, R111, R13, P0, P3 ;  /* 0x0000006f5f0d7210 */ /* 0x000fe400007e640d */
[----:B------:R-:W-:-:S02]  /*2810*/  LEA R10, P3, R91, R8, 0x2 ;  /* 0x000000085b0a7211 */ /* 0x000fc400078610ff */
[----:B------:R-:W-:Y:S01]  /*2820*/  ISETP.GT.AND P2, PT, R0, 0x8, P2 ;  /* 0x000000080000780c */ /* 0x000fe20001744270 */
[----:B------:R-:W-:Y:S01]  /*2830*/  IMAD.WIDE.U32 R12, R19, R110, R12 ;  /* 0x0000006e130c7225 */ /* 0x000fe200078e000c */
[----:B------:R-:W-:-:S03]  /*2840*/  ISETP.GT.AND P0, PT, R3, 0x8, PT ;  /* 0x000000080300780c */ /* 0x000fc60003f04270 */
[----:B------:R-:W-:Y:S01]  /*2850*/  IMAD.X R11, R11, 0x1, R9, P3 ;  /* 0x000000010b0b7824 */ /* 0x000fe200018e0609 */
[----:B------:R-:W-:Y:S01]  /*2860*/  LEA R6, P4, R12, R114, 0x2 ;  /* 0x000000720c067211 */ /* 0x000fe200078810ff */
[----:B------:R-:W-:Y:S02]  /*2870*/  IMAD.IADD R13, R109, 0x1, R13 ;  /* 0x000000016d0d7824 */ /* 0x000fe400078e020d */
[----:B--2---:R-:W-:-:S04]  /*2880*/  FMUL R7, R107, R90 ;  /* 0x0000005a6b077220 */ /* 0x004fc80000400000 */
[----:B------:R-:W-:Y:S01]  /*2890*/  FFMA R15, R26, R89, R7 ;  /* 0x000000591a0f7223 */ /* 0x000fe20000000007 */
[----:B------:R-:W-:-:S04]  /*28a0*/  LEA.HI.X R7, R12, R115, R13, 0x2, P4 ;  /* 0x000000730c077211 */ /* 0x000fc800020f140d */
[----:B------:R1:W-:Y:S01]  /*28b0*/  @P1 STG.E desc[UR36][R10.64], R15 ;  /* 0x0000000f0a001986 */ /* 0x0003e2000c101924 */
[----:B------:R-:W-:Y:S05]  /*28c0*/  @!P2 BRA `(.L_x_42) ;  /* 0x000000000004a947 */ /* 0x000fea0003800000 */
[----:B------:R2:W5:Y:S02]  /*28d0*/  LDG.E.LTC128B R107, desc[UR36][R6.64+0x4] ;  /* 0x00000424066b7981 */ /* 0x000564000c1e1920 */
.L_x_42:
[----:B------:R-:W-:Y:S05]  /*28e0*/  BSYNC B1 ;  /* 0x0000000000017941 */ /* 0x000fea0003800000 */
.L_x_41:
[----:B-----5:R-:W-:Y:S01]  /*28f0*/  FMUL R12, R107, R90 ;  /* 0x0000005a6b0c7220 */ /* 0x020fe20000400000 */
[----:B------:R-:W-:Y:S01]  /*2900*/  ISETP.GT.AND P3, PT, R0, RZ, P0 ;  /* 0x000000ff0000720c */ /* 0x000fe20000764270 */
[----:B------:R-:W-:Y:S01]  /*2910*/  BSSY B1, `(.L_x_43) ;  /* 0x0000006000017945 */ /* 0x000fe20003800000 */
[----:B------:R-:W-:Y:S01]  /*2920*/  ISETP.GT.AND P1, PT, R3, 0x9, PT ;  /* 0x000000090300780c */ /* 0x000fe20003f24270 */
[----:B------:R-:W-:-:S05]  /*2930*/  FFMA R27, R27, R89, R12 ;  /* 0x000000591b1b7223 */ /* 0x000fca000000000c */
[----:B------:R3:W-:Y:S05]  /*2940*/  @P2 STG.E desc[UR36][R10.64+0x4], R27 ;  /* 0x0000041b0a002986 */ /* 0x0007ea000c101924 */
[----:B------:R-:W-:Y:S05]  /*2950*/  @!P3 BRA `(.L_x_44) ;  /* 0x000000000004b947 */ /* 0x000fea0003800000 */
[----:B------:R4:W5:Y:S02]  /*2960*/  LDG.E.LTC128B R107, desc[UR36][R4.64+0x20] ;  /* 0x00002024046b7981 */ /* 0x000964000c1e1920 */
.L_x_44:
[----:B------:R-:W-:Y:S05]  /*2970*/  BSYNC B1 ;  /* 0x0000000000017941 */ /* 0x000fea0003800000 */
.L_x_43:
[----:B-----5:R-:W-:Y:S01]  /*2980*/  FMUL R13, R107, R90 ;  /* 0x0000005a6b0d7220 */ /* 0x020fe20000400000 */
[----:B------:R-:W-:Y:S01]  /*2990*/  ISETP.GT.AND P2, PT, R0, RZ, P1 ;  /* 0x000000ff0000720c */ /* 0x000fe20000f44270 */
[----:B------:R-:W-:Y:S02]  /*29a0*/  BSSY B1, `(.L_x_45) ;  /* 0x0000005000017945 */ /* 0x000fe40003800000 */
[----:B------:R-:W-:-:S05]  /*29b0*/  FFMA R13, R28, R89, R13 ;  /* 0x000000591c0d7223 */ /* 0x000fca000000000d */
[----:B------:R0:W-:Y:S05]  /*29c0*/  @P3 STG.E desc[UR36][R8.64+0x20], R13 ;  /* 0x0000200d08003986 */ /* 0x0001ea000c101924 */
[----:B------:R-:W-:Y:S05]  /*29d0*/  @!P2 BRA `(.L_x_46) ;  /* 0x000000000004a947 */ /* 0x000fea0003800000 */
[----:B------:R0:W5:Y:S02]  /*29e0*/  LDG.E.LTC128B R107, desc[UR36][R4.64+0x24] ;  /* 0x00002424046b7981 */ /* 0x000164000c1e1920 */
.L_x_46:
[----:B------:R-:W-:Y:S05]  /*29f0*/  BSYNC B1 ;  /* 0x0000000000017941 */ /* 0x000fea0003800000 */
.L_x_45:
[----:B-----5:R-:W-:Y:S01]  /*2a00*/  FMUL R12, R107, R90 ;  /* 0x0000005a6b0c7220 */ /* 0x020fe20000400000 */
[----:B------:R-:W-:Y:S01]  /*2a10*/  ISETP.GT.AND P0, PT, R0, 0x8, P0 ;  /* 0x000000080000780c */ /* 0x000fe20000704270 */
[----:B------:R-:W-:Y:S02]  /*2a20*/  BSSY B1, `(.L_x_47) ;  /* 0x0000005000017945 */ /* 0x000fe40003800000 */
[----:B------:R-:W-:-:S05]  /*2a30*/  FFMA R29, R29, R89, R12 ;  /* 0x000000591d1d7223 */ /* 0x000fca000000000c */
[----:B------:R0:W-:Y:S05]  /*2a40*/  @P2 STG.E desc[UR36][R8.64+0x24], R29 ;  /* 0x0000241d08002986 */ /* 0x0001ea000c101924 */
[----:B------:R-:W-:Y:S05]  /*2a50*/  @!P0 BRA `(.L_x_48) ;  /* 0x0000000000048947 */ /* 0x000fea0003800000 */
[----:B------:R0:W5:Y:S02]  /*2a60*/  LDG.E.LTC128B R107, desc[UR36][R6.64+0x20] ;  /* 0x00002024066b7981 */ /* 0x000164000c1e1920 */
.L_x_48:
[----:B------:R-:W-:Y:S05]  /*2a70*/  BSYNC B1 ;  /* 0x0000000000017941 */ /* 0x000fea0003800000 */
.L_x_47:
[----:B0----5:R-:W-:Y:S01]  /*2a80*/  FMUL R13, R107, R90 ;  /* 0x0000005a6b0d7220 */ /* 0x021fe20000400000 */
[----:B------:R-:W-:Y:S01]  /*2a90*/  ISETP.GT.AND P2, PT, R0, 0x8, P1 ;  /* 0x000000080000780c */ /* 0x000fe20000f44270 */
[----:B------:R-:W-:Y:S01]  /*2aa0*/  BSSY B1, `(.L_x_49) ;  /* 0x0000006000017945 */ /* 0x000fe20003800000 */
[----:B------:R-:W-:Y:S01]  /*2ab0*/  ISETP.GT.AND P1, PT, R3, 0x10, PT ;  /* 0x000000100300780c */ /* 0x000fe20003f24270 */
[----:B------:R-:W-:-:S05]  /*2ac0*/  FFMA R13, R30, R89, R13 ;  /* 0x000000591e0d7223 */ /* 0x000fca000000000d */
[----:B------:R0:W-:Y:S05]  /*2ad0*/  @P0 STG.E desc[UR36][R10.64+0x20], R13 ;  /* 0x0000200d0a000986 */ /* 0x0001ea000c101924 */
[----:B------:R-:W-:Y:S05]  /*2ae0*/  @!P2 BRA `(.L_x_50) ;  /* 0x000000000004a947 */ /* 0x000fea0003800000 */
[----:B------:R0:W5:Y:S02]  /*2af0*/  LDG.E.LTC128B R107, desc[UR36][R6.64+0x24] ;  /* 0x00002424066b7981 */ /* 0x000164000c1e1920 */
.L_x_50:
[----:B------:R-:W-:Y:S05]  /*2b00*/  BSYNC B1 ;  /* 0x0000000000017941 */ /* 0x000fea0003800000 */
.L_x_49:
        /* <DEDUP_REMOVED lines=8> */
.L_x_52:
[----:B------:R-:W-:Y:S05]  /*2b90*/  BSYNC B1 ;  /* 0x0000000000017941 */ /* 0x000fea0003800000 */
.L_x_51:
[----:B0----5:R-:W-:Y:S01]  /*2ba0*/  FMUL R13, R107, R90 ;  /* 0x0000005a6b0d7220 */ /* 0x021fe20000400000 */
[----:B------:R-:W-:Y:S01]  /*2bb0*/  ISETP.GT.AND P4, PT, R0, RZ, P0 ;  /* 0x000000ff0000720c */ /* 0x000fe20000784270 */
[----:B------:R-:W-:Y:S02]  /*2bc0*/  BSSY B1, `(.L_x_53) ;  /* 0x0000005000017945 */ /* 0x000fe40003800000 */
[----:B------:R-:W-:-:S05]  /*2bd0*/  FFMA R13, R32, R89, R13 ;  /* 0x00000059200d7223 */ /* 0x000fca000000000d */
[----:B------:R0:W-:Y:S05]  /*2be0*/  @P3 STG.E desc[UR36][R8.64+0x40], R13 ;  /* 0x0000400d08003986 */ /* 0x0001ea000c101924 */
[----:B------:R-:W-:Y:S05]  /*2bf0*/  @!P4 BRA `(.L_x_54) ;  /* 0x000000000004c947 */ /* 0x000fea0003800000 */
[----:B------:R0:W5:Y:S02]  /*2c00*/  LDG.E.LTC128B R107, desc[UR36][R4.64+0x44] ;  /* 0x00004424046b7981 */ /* 0x000164000c1e1920 */
.L_x_54:
[----:B------:R-:W-:Y:S05]  /*2c10*/  BSYNC B1 ;  /* 0x0000000000017941 */ /* 0x000fea0003800000 */
.L_x_53:
[----:B-----5:R-:W-:Y:S01]  /*2c20*/  FMUL R12, R107, R90 ;  /* 0x0000005a6b0c7220 */ /* 0x020fe20000400000 */
[----:B------:R-:W-:Y:S01]  /*2c30*/  ISETP.GT.AND P2, PT, R0, 0x8, P1 ;  /* 0x000000080000780c */ /* 0x000fe20000f44270 */
[----:B------:R-:W-:Y:S02]  /*2c40*/  BSSY B1, `(.L_x_55) ;  /* 0x0000005000017945 */ /* 0x000fe40003800000 */
[----:B------:R-:W-:-:S05]  /*2c50*/  FFMA R33, R33, R89, R12 ;  /* 0x0000005921217223 */ /* 0x000fca000000000c */
[----:B------:R0:W-:Y:S05]  /*2c60*/  @P4 STG.E desc[UR36][R8.64+0x44], R33 ;  /* 0x0000442108004986 */ /* 0x0001ea000c101924 */
[----:B------:R-:W-:Y:S05]  /*2c70*/  @!P2 BRA `(.L_x_56) ;  /* 0x000000000004a947 */ /* 0x000fea0003800000 */
[----:B------:R0:W5:Y:S02]  /*2c80*/  LDG.E.LTC128B R107, desc[UR36][R6.64+0x40] ;  /* 0x00004024066b7981 */ /* 0x000164000c1e1920 */
.L_x_56:
[----:B------:R-:W-:Y:S05]  /*2c90*/  BSYNC B1 ;  /* 0x0000000000017941 */ /* 0x000fea0003800000 */
.L_x_55:
        /* <DEDUP_REMOVED lines=8> */
.L_x_58:
[----:B------:R-:W-:Y:S05]  /*2d20*/  BSYNC B1 ;  /* 0x0000000000017941 */ /* 0x000fea0003800000 */
.L_x_57:
        /* <DEDUP_REMOVED lines=8> */
.L_x_60:
[----:B------:R-:W-:Y:S05]  /*2db0*/  BSYNC B1 ;  /* 0x0000000000017941 */ /* 0x000fea0003800000 */
.L_x_59:
[----:B0----5:R-:W-:Y:S01]  /*2dc0*/  FMUL R13, R107, R90 ;  /* 0x0000005a6b0d7220 */ /* 0x021fe20000400000 */
[----:B------:R-:W-:Y:S01]  /*2dd0*/  ISETP.GT.AND P3, PT, R0, RZ, P0 ;  /* 0x000000ff0000720c */ /* 0x000fe20000764270 */
[----:B------:R-:W-:Y:S02]  /*2de0*/  BSSY B1, `(.L_x_61) ;  /* 0x0000005000017945 */ /* 0x000fe40003800000 */
[----:B------:R-:W-:-:S05]  /*2df0*/  FFMA R13, R36, R89, R13 ;  /* 0x00000059240d7223 */ /* 0x000fca000000000d */
[----:B------:R0:W-:Y:S05]  /*2e00*/  @P2 STG.E desc[UR36][R8.64+0x60], R13 ;  /* 0x0000600d08002986 */ /* 0x0001ea000c101924 */
[----:B------:R-:W-:Y:S05]  /*2e10*/  @!P3 BRA `(.L_x_62) ;  /* 0x000000000004b947 */ /* 0x000fea0003800000 */
[----:B------:R0:W5:Y:S02]  /*2e20*/  LDG.E.LTC128B R107, desc[UR36][R4.64+0x64] ;  /* 0x00006424046b7981 */ /* 0x000164000c1e1920 */
.L_x_62:
[----:B------:R-:W-:Y:S05]  /*2e30*/  BSYNC B1 ;  /* 0x0000000000017941 */ /* 0x000fea0003800000 */
.L_x_61:
[----:B-----5:R-:W-:Y:S01]  /*2e40*/  FMUL R12, R107, R90 ;  /* 0x0000005a6b0c7220 */ /* 0x020fe20000400000 */
[----:B------:R-:W-:Y:S01]  /*2e50*/  ISETP.GT.AND P2, PT, R0, 0x8, P1 ;  /* 0x000000080000780c */ /* 0x000fe20000f44270 */
[----:B------:R-:W-:Y:S02]  /*2e60*/  BSSY B1, `(.L_x_63) ;  /* 0x0000005000017945 */ /* 0x000fe40003800000 */
[----:B------:R-:W-:-:S05]  /*2e70*/  FFMA R37, R37, R89, R12 ;  /* 0x0000005925257223 */ /* 0x000fca000000000c */
[----:B------:R0:W-:Y:S05]  /*2e80*/  @P3 STG.E desc[UR36][R8.64+0x64], R37 ;  /* 0x0000642508003986 */ /* 0x0001ea000c101924 */
[----:B------:R-:W-:Y:S05]  /*2e90*/  @!P2 BRA `(.L_x_64) ;  /* 0x000000000004a947 */ /* 0x000fea0003800000 */
[----:B------:R0:W5:Y:S02]  /*2ea0*/  LDG.E.LTC128B R107, desc[UR36][R6.64+0x60] ;  /* 0x00006024066b7981 */ /* 0x000164000c1e1920 */
.L_x_64:
[----:B------:R-:W-:Y:S05]  /*2eb0*/  BSYNC B1 ;  /* 0x0000000000017941 */ /* 0x000fea0003800000 */
.L_x_63:
        /* <DEDUP_REMOVED lines=8> */
.L_x_66:
[----:B------:R-:W-:Y:S05]  /*2f40*/  BSYNC B1 ;  /* 0x0000000000017941 */ /* 0x000fea0003800000 */
.L_x_65:
        /* <DEDUP_REMOVED lines=8> */
.L_x_68:
[----:B------:R-:W-:Y:S05]  /*2fd0*/  BSYNC B1 ;  /* 0x0000000000017941 */ /* 0x000fea0003800000 */
.L_x_67:
[----:B0----5:R-:W-:Y:S01]  /*2fe0*/  FMUL R13, R107, R90 ;  /* 0x0000005a6b0d7220 */ /* 0x021fe20000400000 */
[----:B------:R-:W-:Y:S01]  /*2ff0*/  ISETP.GT.AND P3, PT, R0, RZ, P0 ;  /* 0x000000ff0000720c */ /* 0x000fe20000764270 */
[----:B------:R-:W-:Y:S02]  /*3000*/  BSSY B1, `(.L_x_69) ;  /* 0x0000005000017945 */ /* 0x000fe40003800000 */
[----:B------:R-:W-:-:S05]  /*3010*/  FFMA R13, R40, R89, R13 ;  /* 0x00000059280d7223 */ /* 0x000fca000000000d */
[----:B------:R0:W-:Y:S05]  /*3020*/  @P2 STG.E desc[UR36][R8.64+0x80], R13 ;  /* 0x0000800d08002986 */ /* 0x0001ea000c101924 */
[----:B------:R-:W-:Y:S05]  /*3030*/  @!P3 BRA `(.L_x_70) ;  /* 0x000000000004b947 */ /* 0x000fea0003800000 */
[----:B------:R0:W5:Y:S02]  /*3040*/  LDG.E.LTC128B R107, desc[UR36][R4.64+0x84] ;  /* 0x00008424046b7981 */ /* 0x000164000c1e1920 */
.L_x_70:
[----:B------:R-:W-:Y:S05]  /*3050*/  BSYNC B1 ;  /* 0x0000000000017941 */ /* 0x000fea0003800000 */
.L_x_69:
[----:B-----5:R-:W-:Y:S01]  /*3060*/  FMUL R12, R107, R90 ;  /* 0x0000005a6b0c7220 */ /* 0x020fe20000400000 */
[----:B------:R-:W-:Y:S01]  /*3070*/  ISETP.GT.AND P2, PT, R0, 0x8, P1 ;  /* 0x000000080000780c */ /* 0x000fe20000f44270 */
[----:B------:R-:W-:Y:S02]  /*3080*/  BSSY B1, `(.L_x_71) ;  /* 0x0000005000017945 */ /* 0x000fe40003800000 */
[----:B------:R-:W-:-:S05]  /*3090*/  FFMA R41, R41, R89, R12 ;  /* 0x0000005929297223 */ /* 0x000fca000000000c */
[----:B------:R0:W-:Y:S05]  /*30a0*/  @P3 STG.E desc[UR36][R8.64+0x84], R41 ;  /* 0x0000842908003986 */ /* 0x0001ea000c101924 */
[----:B------:R-:W-:Y:S05]  /*30b0*/  @!P2 BRA `(.L_x_72) ;  /* 0x000000000004a947 */ /* 0x000fea0003800000 */
[----:B------:R0:W5:Y:S02]  /*30c0*/  LDG.E.LTC128B R107, desc[UR36][R6.64+0x80] ;  /* 0x00008024066b7981 */ /* 0x000164000c1e1920 */
.L_x_72:
[----:B------:R-:W-:Y:S05]  /*30d0*/  BSYNC B1 ;  /* 0x0000000000017941 */ /* 0x000fea0003800000 */
.L_x_71:
        /* <DEDUP_REMOVED lines=8> */
.L_x_74:
[----:B------:R-:W-:Y:S05]  /*3160*/  BSYNC B1 ;  /* 0x0000000000017941 */ /* 0x000fea0003800000 */
.L_x_73:
        /* <DEDUP_REMOVED lines=8> */
.L_x_76:
[----:B------:R-:W-:Y:S05]  /*31f0*/  BSYNC B1 ;  /* 0x0000000000017941 */ /* 0x000fea0003800000 */
.L_x_75:
[----:B0----5:R-:W-:Y:S01]  /*3200*/  FMUL R13, R107, R90 ;  /* 0x0000005a6b0d7220 */ /* 0x021fe20000400000 */
[----:B------:R-:W-:Y:S01]  /*3210*/  ISETP.GT.AND P3, PT, R0, RZ, P0 ;  /* 0x000000ff0000720c */ /* 0x000fe20000764270 */
[----:B------:R-:W-:Y:S02]  /*3220*/  BSSY B1, `(.L_x_77) ;  /* 0x0000005000017945 */ /* 0x000fe40003800000 */
[----:B------:R-:W-:-:S05]  /*3230*/  FFMA R13, R44, R89, R13 ;  /* 0x000000592c0d7223 */ /* 0x000fca000000000d */
[----:B------:R0:W-:Y:S05]  /*3240*/  @P2 STG.E desc[UR36][R8.64+0xa0], R13 ;  /* 0x0000a00d08002986 */ /* 0x0001ea000c101924 */
[----:B------:R-:W-:Y:S05]  /*3250*/  @!P3 BRA `(.L_x_78) ;  /* 0x000000000004b947 */ /* 0x000fea0003800000 */
[----:B------:R0:W5:Y:S02]  /*3260*/  LDG.E.LTC128B R107, desc[UR36][R4.64+0xa4] ;  /* 0x0000a424046b7981 */ /* 0x000164000c1e1920 */
.L_x_78:
[----:B------:R-:W-:Y:S05]  /*3270*/  BSYNC B1 ;  /* 0x0000000000017941 */ /* 0x000fea0003800000 */
.L_x_77:
[----:B-----5:R-:W-:Y:S01]  /*3280*/  FMUL R12, R107, R90 ;  /* 0x0000005a6b0c7220 */ /* 0x020fe20000400000 */
[----:B------:R-:W-:Y:S01]  /*3290*/  ISETP.GT.AND P2, PT, R0, 0x8, P1 ;  /* 0x000000080000780c */ /* 0x000fe20000f44270 */
[----:B------:R-:W-:Y:S02]  /*32a0*/  BSSY B1, `(.L_x_79) ;  /* 0x0000005000017945 */ /* 0x000fe40003800000 */
[----:B------:R-:W-:-:S05]  /*32b0*/  FFMA R45, R45, R89, R12 ;  /* 0x000000592d2d7223 */ /* 0x000fca000000000c */
[----:B------:R0:W-:Y:S05]  /*32c0*/  @P3 STG.E desc[UR36][R8.64+0xa4], R45 ;  /* 0x0000a42d08003986 */ /* 0x0001ea000c101924 */
[----:B------:R-:W-:Y:S05]  /*32d0*/  @!P2 BRA `(.L_x_80) ;  /* 0x000000000004a947 */ /* 0x000fea0003800000 */
[----:B------:R0:W5:Y:S02]  /*32e0*/  LDG.E.LTC128B R107, desc[UR36][R6.64+0xa0] ;  /* 0x0000a024066b7981 */ /* 0x000164000c1e1920 */
.L_x_80:
[----:B------:R-:W-:Y:S05]  /*32f0*/  BSYNC B1 ;  /* 0x0000000000017941 */ /* 0x000fea0003800000 */
.L_x_79:
        /* <DEDUP_REMOVED lines=8> */
.L_x_82:
[----:B------:R-:W-:Y:S05]  /*3380*/  BSYNC B1 ;  /* 0x0000000000017941 */ /* 0x000fea0003800000 */
.L_x_81:
        /* <DEDUP_REMOVED lines=8> */
.L_x_84:
[----:B------:R-:W-:Y:S05]  /*3410*/  BSYNC B1 ;  /* 0x0000000000017941 */ /* 0x000fea0003800000 */
.L_x_83:
[----:B0----5:R-:W-:Y:S01]  /*3420*/  FMUL R13, R107, R90 ;  /* 0x0000005a6b0d7220 */ /* 0x021fe20000400000 */
[----:B------:R-:W-:Y:S01]  /*3430*/  ISETP.GT.AND P3, PT, R0, RZ, P0 ;  /* 0x000000ff0000720c */ /* 0x000fe20000764270 */
[----:B------:R-:W-:Y:S02]  /*3440*/  BSSY B1, `(.L_x_85) ;  /* 0x0000005000017945 */ /* 0x000fe40003800000 */
[----:B------:R-:W-:-:S05]  /*3450*/  FFMA R13, R48, R89, R13 ;  /* 0x00000059300d7223 */ /* 0x000fca000000000d */
[----:B------:R0:W-:Y:S05]  /*3460*/  @P2 STG.E desc[UR36][R8.64+0xc0], R13 ;  /* 0x0000c00d08002986 */ /* 0x0001ea000c101924 */
[----:B------:R-:W-:Y:S05]  /*3470*/  @!P3 BRA `(.L_x_86) ;  /* 0x000000000004b947 */ /* 0x000fea0003800000 */
[----:B------:R0:W5:Y:S02]  /*3480*/  LDG.E.LTC128B R107, desc[UR36][R4.64+0xc4] ;  /* 0x0000c424046b7981 */ /* 0x000164000c1e1920 */
.L_x_86:
[----:B------:R-:W-:Y:S05]  /*3490*/  BSYNC B1 ;  /* 0x0000000000017941 */ /* 0x000fea0003800000 */
.L_x_85:
[----:B-----5:R-:W-:Y:S01]  /*34a0*/  FMUL R12, R107, R90 ;  /* 0x0000005a6b0c7220 */ /* 0x020fe20000400000 */
[----:B------:R-:W-:Y:S01]  /*34b0*/  ISETP.GT.AND P2, PT, R0, 0x8, P1 ;  /* 0x000000080000780c */ /* 0x000fe20000f44270 */
[----:B------:R-:W-:Y:S02]  /*34c0*/  BSSY B1, `(.L_x_87) ;  /* 0x0000005000017945 */ /* 0x000fe40003800000 */
[----:B------:R-:W-:-:S05]  /*34d0*/  FFMA R49, R49, R89, R12 ;  /* 0x0000005931317223 */ /* 0x000fca000000000c */
[----:B------:R0:W-:Y:S05]  /*34e0*/  @P3 STG.E desc[UR36][R8.64+0xc4], R49 ;  /* 0x0000c43108003986 */ /* 0x0001ea000c101924 */
[----:B------:R-:W-:Y:S05]  /*34f0*/  @!P2 BRA `(.L_x_88) ;  /* 0x000000000004a947 */ /* 0x000fea0003800000 */
[----:B------:R0:W5:Y:S02]  /*3500*/  LDG.E.LTC128B R107, desc[UR36][R6.64+0xc0] ;  /* 0x0000c024066b7981 */ /* 0x000164000c1e1920 */
.L_x_88:
[----:B------:R-:W-:Y:S05]  /*3510*/  BSYNC B1 ;  /* 0x0000000000017941 */ /* 0x000fea0003800000 */
.L_x_87:
        /* <DEDUP_REMOVED lines=8> */
.L_x_90:
[----:B------:R-:W-:Y:S05]  /*35a0*/  BSYNC B1 ;  /* 0x0000000000017941 */ /* 0x000fea0003800000 */
.L_x_89:
        /* <DEDUP_REMOVED lines=8> */
.L_x_92:
[----:B------:R-:W-:Y:S05]  /*3630*/  BSYNC B1 ;  /* 0x0000000000017941 */ /* 0x000fea0003800000 */
.L_x_91:
[----:B0----5:R-:W-:Y:S01]  /*3640*/  FMUL R13, R107, R90 ;  /* 0x0000005a6b0d7220 */ /* 0x021fe20000400000 */
[----:B------:R-:W-:Y:S01]  /*3650*/  ISETP.GT.AND P3, PT, R0, RZ, P0 ;  /* 0x000000ff0000720c */ /* 0x000fe20000764270 */
[----:B------:R-:W-:Y:S02]  /*3660*/  BSSY B1, `(.L_x_93) ;  /* 0x0000005000017945 */ /* 0x000fe40003800000 */
[----:B------:R-:W-:-:S05]  /*3670*/  FFMA R13, R52, R89, R13 ;  /* 0x00000059340d7223 */ /* 0x000fca000000000d */
[----:B------:R0:W-:Y:S05]  /*3680*/  @P2 STG.E desc[UR36][R8.64+0xe0], R13 ;  /* 0x0000e00d08002986 */ /* 0x0001ea000c101924 */
[----:B------:R-:W-:Y:S05]  /*3690*/  @!P3 BRA `(.L_x_94) ;  /* 0x000000000004b947 */ /* 0x000fea0003800000 */
[----:B------:R0:W5:Y:S02]  /*36a0*/  LDG.E.LTC128B R107, desc[UR36][R4.64+0xe4] ;  /* 0x0000e424046b7981 */ /* 0x000164000c1e1920 */
.L_x_94:
[----:B------:R-:W-:Y:S05]  /*36b0*/  BSYNC B1 ;  /* 0x0000000000017941 */ /* 0x000fea0003800000 */
.L_x_93:
[----:B-----5:R-:W-:Y:S01]  /*36c0*/  FMUL R12, R107, R90 ;  /* 0x0000005a6b0c7220 */ /* 0x020fe20000400000 */
[----:B------:R-:W-:Y:S01]  /*36d0*/  ISETP.GT.AND P2, PT, R0, 0x8, P1 ;  /* 0x000000080000780c */ /* 0x000fe20000f44270 */
[----:B------:R-:W-:Y:S02]  /*36e0*/  BSSY B1, `(.L_x_95) ;  /* 0x0000005000017945 */ /* 0x000fe40003800000 */
[----:B------:R-:W-:-:S05]  /*36f0*/  FFMA R53, R53, R89, R12 ;  /* 0x0000005935357223 */ /* 0x000fca000000000c */
[----:B------:R0:W-:Y:S05]  /*3700*/  @P3 STG.E desc[UR36][R8.64+0xe4], R53 ;  /* 0x0000e43508003986 */ /* 0x0001ea000c101924 */
[----:B------:R-:W-:Y:S05]  /*3710*/  @!P2 BRA `(.L_x_96) ;  /* 0x000000000004a947 */ /* 0x000fea0003800000 */
[----:B------:R0:W5:Y:S02]  /*3720*/  LDG.E.LTC128B R107, desc[UR36][R6.64+0xe0] ;  /* 0x0000e024066b7981 */ /* 0x000164000c1e1920 */
.L_x_96:
[----:B------:R-:W-:Y:S05]  /*3730*/  BSYNC B1 ;  /* 0x0000000000017941 */ /* 0x000fea0003800000 */
.L_x_95:
        /* <DEDUP_REMOVED lines=8> */
.L_x_98:
[----:B------:R-:W-:Y:S05]  /*37c0*/  BSYNC B1 ;  /* 0x0000000000017941 */ /* 0x000fea0003800000 */
.L_x_97:
        /* <DEDUP_REMOVED lines=8> */
.L_x_100:
[----:B------:R-:W-:Y:S05]  /*3850*/  BSYNC B1 ;  /* 0x0000000000017941 */ /* 0x000fea0003800000 */
.L_x_99:
[----:B0----5:R-:W-:Y:S01]  /*3860*/  FMUL R13, R107, R90 ;  /* 0x0000005a6b0d7220 */ /* 0x021fe20000400000 */
[----:B------:R-:W-:Y:S01]  /*3870*/  ISETP.GT.AND P3, PT, R0, RZ, P0 ;  /* 0x000000ff0000720c */ /* 0x000fe20000764270 */
[----:B------:R-:W-:Y:S02]  /*3880*/  BSSY B1, `(.L_x_101) ;  /* 0x0000005000017945 */ /* 0x000fe40003800000 */
[----:B------:R-:W-:-:S05]  /*3890*/  FFMA R13, R56, R89, R13 ;  /* 0x00000059380d7223 */ /* 0x000fca000000000d */
[----:B------:R0:W-:Y:S05]  /*38a0*/  @P2 STG.E desc[UR36][R8.64+0x100], R13 ;  /* 0x0001000d08002986 */ /* 0x0001ea000c101924 */
[----:B------:R-:W-:Y:S05]  /*38b0*/  @!P3 BRA `(.L_x_102) ;  /* 0x000000000004b947 */ /* 0x000fea0003800000 */
[----:B------:R0:W5:Y:S02]  /*38c0*/  LDG.E.LTC128B R107, desc[UR36][R4.64+0x104] ;  /* 0x00010424046b7981 */ /* 0x000164000c1e1920 */
.L_x_102:
[----:B------:R-:W-:Y:S05]  /*38d0*/  BSYNC B1 ;  /* 0x0000000000017941 */ /* 0x000fea0003800000 */
.L_x_101:
[----:B-----5:R-:W-:Y:S01]  /*38e0*/  FMUL R12, R107, R90 ;  /* 0x0000005a6b0c7220 */ /* 0x020fe20000400000 */
[----:B------:R-:W-:Y:S01]  /*38f0*/  ISETP.GT.AND P2, PT, R0, 0x8, P1 ;  /* 0x000000080000780c */ /* 0x000fe20000f44270 */
[----:B------:R-:W-:Y:S02]  /*3900*/  BSSY B1, `(.L_x_103) ;  /* 0x0000005000017945 */ /* 0x000fe40003800000 */
[----:B------:R-:W-:-:S05]  /*3910*/  FFMA R57, R57, R89, R12 ;  /* 0x0000005939397223 */ /* 0x000fca000000000c */
[----:B------:R0:W-:Y:S05]  /*3920*/  @P3 STG.E desc[UR36][R8.64+0x104], R57 ;  /* 0x0001043908003986 */ /* 0x0001ea000c101924 */
[----:B------:R-:W-:Y:S05]  /*3930*/  @!P2 BRA `(.L_x_104) ;  /* 0x000000000004a947 */ /* 0x000fea0003800000 */
[----:B------:R0:W5:Y:S02]  /*3940*/  LDG.E.LTC128B R107, desc[UR36][R6.64+0x100] ;  /* 0x00010024066b7981 */ /* 0x000164000c1e1920 */
.L_x_104:
[----:B------:R-:W-:Y:S05]  /*3950*/  BSYNC B1 ;  /* 0x0000000000017941 */ /* 0x000fea0003800000 */
.L_x_103:
        /* <DEDUP_REMOVED lines=8> */
.L_x_106:
[----:B------:R-:W-:Y:S05]  /*39e0*/  BSYNC B1 ;  /* 0x0000000000017941 */ /* 0x000fea0003800000 */
.L_x_105:
        /* <DEDUP_REMOVED lines=8> */
.L_x_108:
[----:B------:R-:W-:Y:S05]  /*3a70*/  BSYNC B1 ;  /* 0x0000000000017941 */ /* 0x000fea0003800000 */
.L_x_107:
[----:B0----5:R-:W-:Y:S01]  /*3a80*/  FMUL R13, R107, R90 ;  /* 0x0000005a6b0d7220 */ /* 0x021fe20000400000 */
[----:B------:R-:W-:Y:S01]  /*3a90*/  ISETP.GT.AND P3, PT, R0, RZ, P0 ;  /* 0x000000ff0000720c */ /* 0x000fe20000764270 */
[----:B------:R-:W-:Y:S02]  /*3aa0*/  BSSY B1, `(.L_x_109) ;  /* 0x0000005000017945 */ /* 0x000fe40003800000 */
[----:B------:R-:W-:-:S05]  /*3ab0*/  FFMA R13, R60, R89, R13 ;  /* 0x000000593c0d7223 */ /* 0x000fca000000000d */
[----:B------:R0:W-:Y:S05]  /*3ac0*/  @P2 STG.E desc[UR36][R8.64+0x120], R13 ;  /* 0x0001200d08002986 */ /* 0x0001ea000c101924 */
[----:B------:R-:W-:Y:S05]  /*3ad0*/  @!P3 BRA `(.L_x_110) ;  /* 0x000000000004b947 */ /* 0x000fea0003800000 */
[----:B------:R0:W5:Y:S02]  /*3ae0*/  LDG.E.LTC128B R107, desc[UR36][R4.64+0x124] ;  /* 0x00012424046b7981 */ /* 0x000164000c1e1920 */
.L_x_110:
[----:B------:R-:W-:Y:S05]  /*3af0*/  BSYNC B1 ;  /* 0x0000000000017941 */ /* 0x000fea0003800000 */
.L_x_109:
[----:B-----5:R-:W-:Y:S01]  /*3b00*/  FMUL R12, R107, R90 ;  /* 0x0000005a6b0c7220 */ /* 0x020fe20000400000 */
[----:B------:R-:W-:Y:S01]  /*3b10*/  ISETP.GT.AND P2, PT, R0, 0x8, P1 ;  /* 0x000000080000780c */ /* 0x000fe20000f44270 */
[----:B------:R-:W-:Y:S02]  /*3b20*/  BSSY B1, `(.L_x_111) ;  /* 0x0000005000017945 */ /* 0x000fe40003800000 */
[----:B------:R-:W-:-:S05]  /*3b30*/  FFMA R61, R61, R89, R12 ;  /* 0x000000593d3d7223 */ /* 0x000fca000000000c */
[----:B------:R0:W-:Y:S05]  /*3b40*/  @P3 STG.E desc[UR36][R8.64+0x124], R61 ;  /* 0x0001243d08003986 */ /* 0x0001ea000c101924 */
[----:B------:R-:W-:Y:S05]  /*3b50*/  @!P2 BRA `(.L_x_112) ;  /* 0x000000000004a947 */ /* 0x000fea0003800000 */
[----:B------:R0:W5:Y:S02]  /*3b60*/  LDG.E.LTC128B R107, desc[UR36][R6.64+0x120] ;  /* 0x00012024066b7981 */ /* 0x000164000c1e1920 */
.L_x_112:
[----:B------:R-:W-:Y:S05]  /*3b70*/  BSYNC B1 ;  /* 0x0000000000017941 */ /* 0x000fea0003800000 */
.L_x_111:
        /* <DEDUP_REMOVED lines=8> */
.L_x_114:
[----:B------:R-:W-:Y:S05]  /*3c00*/  BSYNC B1 ;  /* 0x0000000000017941 */ /* 0x000fea0003800000 */
.L_x_113:
        /* <DEDUP_REMOVED lines=8> */
.L_x_116:
[----:B------:R-:W-:Y:S05]  /*3c90*/  BSYNC B1 ;  /* 0x0000000000017941 */ /* 0x000fea0003800000 */
.L_x_115:
[----:B0----5:R-:W-:Y:S01]  /*3ca0*/  FMUL R13, R107, R90 ;  /* 0x0000005a6b0d7220 */ /* 0x021fe20000400000 */
[----:B------:R-:W-:Y:S01]  /*3cb0*/  ISETP.GT.AND P3, PT, R0, RZ, P0 ;  /* 0x000000ff0000720c */ /* 0x000fe20000764270 */
[----:B------:R-:W-:Y:S02]  /*3cc0*/  BSSY B1, `(.L_x_117) ;  /* 0x0000005000017945 */ /* 0x000fe40003800000 */
[----:B------:R-:W-:-:S05]  /*3cd0*/  FFMA R13, R64, R89, R13 ;  /* 0x00000059400d7223 */ /* 0x000fca000000000d */
[----:B------:R0:W-:Y:S05]  /*3ce0*/  @P2 STG.E desc[UR36][R8.64+0x140], R13 ;  /* 0x0001400d08002986 */ /* 0x0001ea000c101924 */
[----:B------:R-:W-:Y:S05]  /*3cf0*/  @!P3 BRA `(.L_x_118) ;  /* 0x000000000004b947 */ /* 0x000fea0003800000 */
[----:B------:R0:W5:Y:S02]  /*3d00*/  LDG.E.LTC128B R107, desc[UR36][R4.64+0x144] ;  /* 0x00014424046b7981 */ /* 0x000164000c1e1920 */
.L_x_118:
[----:B------:R-:W-:Y:S05]  /*3d10*/  BSYNC B1 ;  /* 0x0000000000017941 */ /* 0x000fea0003800000 */
.L_x_117:
[----:B-----5:R-:W-:Y:S01]  /*3d20*/  FMUL R12, R107, R90 ;  /* 0x0000005a6b0c7220 */ /* 0x020fe20000400000 */
[----:B------:R-:W-:Y:S01]  /*3d30*/  ISETP.GT.AND P2, PT, R0, 0x8, P1 ;  /* 0x000000080000780c */ /* 0x000fe20000f44270 */
[----:B------:R-:W-:Y:S02]  /*3d40*/  BSSY B1, `(.L_x_119) ;  /* 0x0000005000017945 */ /* 0x000fe40003800000 */
[----:B------:R-:W-:-:S05]  /*3d50*/  FFMA R65, R65, R89, R12 ;  /* 0x0000005941417223 */ /* 0x000fca000000000c */
[----:B------:R0:W-:Y:S05]  /*3d60*/  @P3 STG.E desc[UR36][R8.64+0x144], R65 ;  /* 0x0001444108003986 */ /* 0x0001ea000c101924 */
[----:B------:R-:W-:Y:S05]  /*3d70*/  @!P2 BRA `(.L_x_120) ;  /* 0x000000000004a947 */ /* 0x000fea0003800000 */
[----:B------:R0:W5:Y:S02]  /*3d80*/  LDG.E.LTC128B R107, desc[UR36][R6.64+0x140] ;  /* 0x00014024066b7981 */ /* 0x000164000c1e1920 */
.L_x_120:
[----:B------:R-:W-:Y:S05]  /*3d90*/  BSYNC B1 ;  /* 0x0000000000017941 */ /* 0x000fea0003800000 */
.L_x_119:
        /* <DEDUP_REMOVED lines=8> */
.L_x_122:
[----:B------:R-:W-:Y:S05]  /*3e20*/  BSYNC B1 ;  /* 0x0000000000017941 */ /* 0x000fea0003800000 */
.L_x_121:
        /* <DEDUP_REMOVED lines=8> */
.L_x_124:
[----:B------:R-:W-:Y:S05]  /*3eb0*/  BSYNC B1 ;  /* 0x0000000000017941 */ /* 0x000fea0003800000 */
.L_x_123:
[----:B0----5:R-:W-:Y:S01]  /*3ec0*/  FMUL R13, R107, R90 ;  /* 0x0000005a6b0d7220 */ /* 0x021fe20000400000 */
[----:B------:R-:W-:Y:S01]  /*3ed0*/  ISETP.GT.AND P3, PT, R0, RZ, P0 ;  /* 0x000000ff0000720c */ /* 0x000fe20000764270 */
[----:B------:R-:W-:Y:S02]  /*3ee0*/  BSSY B1, `(.L_x_125) ;  /* 0x0000005000017945 */ /* 0x000fe40003800000 */
[----:B------:R-:W-:-:S05]  /*3ef0*/  FFMA R13, R68, R89, R13 ;  /* 0x00000059440d7223 */ /* 0x000fca000000000d */
[----:B------:R0:W-:Y:S05]  /*3f00*/  @P2 STG.E desc[UR36][R8.64+0x160], R13 ;  /* 0x0001600d08002986 */ /* 0x0001ea000c101924 */
[----:B------:R-:W-:Y:S05]  /*3f10*/  @!P3 BRA `(.L_x_126) ;  /* 0x000000000004b947 */ /* 0x000fea0003800000 */
[----:B------:R0:W5:Y:S02]  /*3f20*/  LDG.E.LTC128B R107, desc[UR36][R4.64+0x164] ;  /* 0x00016424046b7981 */ /* 0x000164000c1e1920 */
.L_x_126:
[----:B------:R-:W-:Y:S05]  /*3f30*/  BSYNC B1 ;  /* 0x0000000000017941 */ /* 0x000fea0003800000 */
.L_x_125:
[----:B-----5:R-:W-:Y:S01]  /*3f40*/  FMUL R12, R107, R90 ;  /* 0x0000005a6b0c7220 */ /* 0x020fe20000400000 */
[----:B------:R-:W-:Y:S01]  /*3f50*/  ISETP.GT.AND P2, PT, R0, 0x8, P1 ;  /* 0x000000080000780c */ /* 0x000fe20000f44270 */
[----:B------:R-:W-:Y:S02]  /*3f60*/  BSSY B1, `(.L_x_127) ;  /* 0x0000005000017945 */ /* 0x000fe40003800000 */
[----:B------:R-:W-:-:S05]  /*3f70*/  FFMA R69, R69, R89, R12 ;  /* 0x0000005945457223 */ /* 0x000fca000000000c */
[----:B------:R0:W-:Y:S05]  /*3f80*/  @P3 STG.E desc[UR36][R8.64+0x164], R69 ;  /* 0x0001644508003986 */ /* 0x0001ea000c101924 */
[----:B------:R-:W-:Y:S05]  /*3f90*/  @!P2 BRA `(.L_x_128) ;  /* 0x000000000004a947 */ /* 0x000fea0003800000 */
[----:B------:R0:W5:Y:S02]  /*3fa0*/  LDG.E.LTC128B R107, desc[UR36][R6.64+0x160] ;  /* 0x00016024066b7981 */ /* 0x000164000c1e1920 */
.L_x_128:
[----:B------:R-:W-:Y:S05]  /*3fb0*/  BSYNC B1 ;  /* 0x0000000000017941 */ /* 0x000fea0003800000 */
.L_x_127:
        /* <DEDUP_REMOVED lines=8> */
.L_x_130:
[----:B------:R-:W-:Y:S05]  /*4040*/  BSYNC B1 ;  /* 0x0000000000017941 */ /* 0x000fea0003800000 */
.L_x_129:
        /* <DEDUP_REMOVED lines=8> */
.L_x_132:
[----:B------:R-:W-:Y:S05]  /*40d0*/  BSYNC B1 ;  /* 0x0000000000017941 */ /* 0x000fea0003800000 */
.L_x_131:
[----:B0----5:R-:W-:Y:S01]  /*40e0*/  FMUL R13, R107, R90 ;  /* 0x0000005a6b0d7220 */ /* 0x021fe20000400000 */
[----:B------:R-:W-:Y:S01]  /*40f0*/  ISETP.GT.AND P3, PT, R0, RZ, P0 ;  /* 0x000000ff0000720c */ /* 0x000fe20000764270 */
[----:B------:R-:W-:Y:S02]  /*4100*/  BSSY B1, `(.L_x_133) ;  /* 0x0000005000017945 */ /* 0x000fe40003800000 */
[----:B------:R-:W-:-:S05]  /*4110*/  FFMA R13, R72, R89, R13 ;  /* 0x00000059480d7223 */ /* 0x000fca000000000d */
[----:B------:R0:W-:Y:S05]  /*4120*/  @P2 STG.E desc[UR36][R8.64+0x180], R13 ;  /* 0x0001800d08002986 */ /* 0x0001ea000c101924 */
[----:B------:R-:W-:Y:S05]  /*4130*/  @!P3 BRA `(.L_x_134) ;  /* 0x000000000004b947 */ /* 0x000fea0003800000 */
[----:B------:R0:W5:Y:S02]  /*4140*/  LDG.E.LTC128B R107, desc[UR36][R4.64+0x184] ;  /* 0x00018424046b7981 */ /* 0x000164000c1e1920 */
.L_x_134:
[----:B------:R-:W-:Y:S05]  /*4150*/  BSYNC B1 ;  /* 0x0000000000017941 */ /* 0x000fea0003800000 */
.L_x_133:
[----:B-----5:R-:W-:Y:S01]  /*4160*/  FMUL R12, R107, R90 ;  /* 0x0000005a6b0c7220 */ /* 0x020fe20000400000 */
[----:B------:R-:W-:Y:S01]  /*4170*/  ISETP.GT.AND P2, PT, R0, 0x8, P1 ;  /* 0x000000080000780c */ /* 0x000fe20000f44270 */
[----:B------:R-:W-:Y:S02]  /*4180*/  BSSY B1, `(.L_x_135) ;  /* 0x0000005000017945 */ /* 0x000fe40003800000 */
[----:B------:R-:W-:-:S05]  /*4190*/  FFMA R73, R73, R89, R12 ;  /* 0x0000005949497223 */ /* 0x000fca000000000c */
[----:B------:R0:W-:Y:S05]  /*41a0*/  @P3 STG.E desc[UR36][R8.64+0x184], R73 ;  /* 0x0001844908003986 */ /* 0x0001ea000c101924 */
[----:B------:R-:W-:Y:S05]  /*41b0*/  @!P2 BRA `(.L_x_136) ;  /* 0x000000000004a947 */ /* 0x000fea0003800000 */
[----:B------:R0:W5:Y:S02]  /*41c0*/  LDG.E.LTC128B R107, desc[UR36][R6.64+0x180] ;  /* 0x00018024066b7981 */ /* 0x000164000c1e1920 */
.L_x_136:
[----:B------:R-:W-:Y:S05]  /*41d0*/  BSYNC B1 ;  /* 0x0000000000017941 */ /* 0x000fea0003800000 */
.L_x_135:
        /* <DEDUP_REMOVED lines=8> */
.L_x_138:
[----:B------:R-:W-:Y:S05]  /*4260*/  BSYNC B1 ;  /* 0x0000000000017941 */ /* 0x000fea0003800000 */
.L_x_137:
        /* <DEDUP_REMOVED lines=8> */
.L_x_140:
[----:B------:R-:W-:Y:S05]  /*42f0*/  BSYNC B1 ;  /* 0x0000000000017941 */ /* 0x000fea0003800000 */
.L_x_139:
[----:B0----5:R-:W-:Y:S01]  /*4300*/  FMUL R13, R107, R90 ;  /* 0x0000005a6b0d7220 */ /* 0x021fe20000400000 */
[----:B------:R-:W-:Y:S01]  /*4310*/  ISETP.GT.AND P3, PT, R0, RZ, P0 ;  /* 0x000000ff0000720c */ /* 0x000fe20000764270 */
[----:B------:R-:W-:Y:S02]  /*4320*/  BSSY B1, `(.L_x_141) ;  /* 0x0000005000017945 */ /* 0x000fe40003800000 */
[----:B------:R-:W-:-:S05]  /*4330*/  FFMA R13, R76, R89, R13 ;  /* 0x000000594c0d7223 */ /* 0x000fca000000000d */
[----:B------:R0:W-:Y:S05]  /*4340*/  @P2 STG.E desc[UR36][R8.64+0x1a0], R13 ;  /* 0x0001a00d08002986 */ /* 0x0001ea000c101924 */
[----:B------:R-:W-:Y:S05]  /*4350*/  @!P3 BRA `(.L_x_142) ;  /* 0x000000000004b947 */ /* 0x000fea0003800000 */
[----:B------:R0:W5:Y:S02]  /*4360*/  LDG.E.LTC128B R107, desc[UR36][R4.64+0x1a4] ;  /* 0x0001a424046b7981 */ /* 0x000164000c1e1920 */
.L_x_142:
[----:B------:R-:W-:Y:S05]  /*4370*/  BSYNC B1 ;  /* 0x0000000000017941 */ /* 0x000fea0003800000 */
.L_x_141:
[----:B-----5:R-:W-:Y:S01]  /*4380*/  FMUL R12, R107, R90 ;  /* 0x0000005a6b0c7220 */ /* 0x020fe20000400000 */
[----:B------:R-:W-:Y:S01]  /*4390*/  ISETP.GT.AND P2, PT, R0, 0x8, P1 ;  /* 0x000000080000780c */ /* 0x000fe20000f44270 */
[----:B------:R-:W-:Y:S02]  /*43a0*/  BSSY B1, `(.L_x_143) ;  /* 0x0000005000017945 */ /* 0x000fe40003800000 */
[----:B------:R-:W-:-:S05]  /*43b0*/  FFMA R77, R77, R89, R12 ;  /* 0x000000594d4d7223 */ /* 0x000fca000000000c */
[----:B------:R0:W-:Y:S05]  /*43c0*/  @P3 STG.E desc[UR36][R8.64+0x1a4], R77 ;  /* 0x0001a44d08003986 */ /* 0x0001ea000c101924 */
[----:B------:R-:W-:Y:S05]  /*43d0*/  @!P2 BRA `(.L_x_144) ;  /* 0x000000000004a947 */ /* 0x000fea0003800000 */
[----:B------:R0:W5:Y:S02]  /*43e0*/  LDG.E.LTC128B R107, desc[UR36][R6.64+0x1a0] ;  /* 0x0001a024066b7981 */ /* 0x000164000c1e1920 */
.L_x_144:
[----:B------:R-:W-:Y:S05]  /*43f0*/  BSYNC B1 ;  /* 0x0000000000017941 */ /* 0x000fea0003800000 */
.L_x_143:
        /* <DEDUP_REMOVED lines=8> */
.L_x_146:
[----:B------:R-:W-:Y:S05]  /*4480*/  BSYNC B1 ;  /* 0x0000000000017941 */ /* 0x000fea0003800000 */
.L_x_145:
        /* <DEDUP_REMOVED lines=8> */
.L_x_148:
[----:B------:R-:W-:Y:S05]  /*4510*/  BSYNC B1 ;  /* 0x0000000000017941 */ /* 0x000fea0003800000 */
.L_x_147:
[----:B0----5:R-:W-:Y:S01]  /*4520*/  FMUL R13, R107, R90 ;  /* 0x0000005a6b0d7220 */ /* 0x021fe20000400000 */
[----:B------:R-:W-:Y:S01]  /*4530*/  ISETP.GT.AND P3, PT, R0, RZ, P0 ;  /* 0x000000ff0000720c */ /* 0x000fe20000764270 */
[----:B------:R-:W-:Y:S02]  /*4540*/  BSSY B1, `(.L_x_149) ;  /* 0x0000005000017945 */ /* 0x000fe40003800000 */
[----:B------:R-:W-:-:S05]  /*4550*/  FFMA R13, R80, R89, R13 ;  /* 0x00000059500d7223 */ /* 0x000fca000000000d */
[----:B------:R0:W-:Y:S05]  /*4560*/  @P2 STG.E desc[UR36][R8.64+0x1c0], R13 ;  /* 0x0001c00d08002986 */ /* 0x0001ea000c101924 */
[----:B------:R-:W-:Y:S05]  /*4570*/  @!P3 BRA `(.L_x_150) ;  /* 0x000000000004b947 */ /* 0x000fea0003800000 */
[----:B------:R0:W5:Y:S02]  /*4580*/  LDG.E.LTC128B R107, desc[UR36][R4.64+0x1c4] ;  /* 0x0001c424046b7981 */ /* 0x000164000c1e1920 */
.L_x_150:
[----:B------:R-:W-:Y:S05]  /*4590*/  BSYNC B1 ;  /* 0x0000000000017941 */ /* 0x000fea0003800000 */
.L_x_149:
[----:B-----5:R-:W-:Y:S01]  /*45a0*/  FMUL R12, R107, R90 ;  /* 0x0000005a6b0c7220 */ /* 0x020fe20000400000 */
[----:B------:R-:W-:Y:S01]  /*45b0*/  ISETP.GT.AND P2, PT, R0, 0x8, P1 ;  /* 0x000000080000780c */ /* 0x000fe20000f44270 */
[----:B------:R-:W-:Y:S02]  /*45c0*/  BSSY B1, `(.L_x_151) ;  /* 0x0000005000017945 */ /* 0x000fe40003800000 */
[----:B------:R-:W-:-:S05]  /*45d0*/  FFMA R81, R81, R89, R12 ;  /* 0x0000005951517223 */ /* 0x000fca000000000c */
[----:B------:R0:W-:Y:S05]  /*45e0*/  @P3 STG.E desc[UR36][R8.64+0x1c4], R81 ;  /* 0x0001c45108003986 */ /* 0x0001ea000c101924 */
[----:B------:R-:W-:Y:S05]  /*45f0*/  @!P2 BRA `(.L_x_152) ;  /* 0x000000000004a947 */ /* 0x000fea0003800000 */
[----:B------:R0:W5:Y:S02]  /*4600*/  LDG.E.LTC128B R107, desc[UR36][R6.64+0x1c0] ;  /* 0x0001c024066b7981 */ /* 0x000164000c1e1920 */
.L_x_152:
[----:B------:R-:W-:Y:S05]  /*4610*/  BSYNC B1 ;  /* 0x0000000000017941 */ /* 0x000fea0003800000 */
.L_x_151:
        /* <DEDUP_REMOVED lines=8> */
.L_x_154:
[----:B------:R-:W-:Y:S05]  /*46a0*/  BSYNC B1 ;  /* 0x0000000000017941 */ /* 0x000fea0003800000 */
.L_x_153:
        /* <DEDUP_REMOVED lines=8> */
.L_x_156:
[----:B------:R-:W-:Y:S05]  /*4730*/  BSYNC B1 ;  /* 0x0000000000017941 */ /* 0x000fea0003800000 */
.L_x_155:
[----:B-----5:R-:W-:Y:S01]  /*4740*/  FMUL R3, R107, R90 ;  /* 0x0000005a6b037220 */ /* 0x020fe20000400000 */
[----:B------:R-:W-:Y:S01]  /*4750*/  ISETP.GT.AND P3, PT, R0, RZ, P0 ;  /* 0x000000ff0000720c */ /* 0x000fe20000764270 */
[----:B------:R-:W-:Y:S02]  /*4760*/  BSSY B1, `(.L_x_157) ;  /* 0x0000005000017945 */ /* 0x000fe40003800000 */
[----:B------:R-:W-:-:S05]  /*4770*/  FFMA R3, R84, R89, R3 ;  /* 0x0000005954037223 */ /* 0x000fca0000000003 */
[----:B------:R0:W-:Y:S05]  /*4780*/  @P2 STG.E desc[UR36][R8.64+0x1e0], R3 ;  /* 0x0001e00308002986 */ /* 0x0001ea000c101924 */
[----:B------:R-:W-:Y:S05]  /*4790*/  @!P3 BRA `(.L_x_158) ;  /* 0x000000000004b947 */ /* 0x000fea0003800000 */
[----:B------:R0:W5:Y:S02]  /*47a0*/  LDG.E.LTC128B R107, desc[UR36][R4.64+0x1e4] ;  /* 0x0001e424046b7981 */ /* 0x000164000c1e1920 */
.L_x_158:
[----:B------:R-:W-:Y:S05]  /*47b0*/  BSYNC B1 ;  /* 0x0000000000017941 */ /* 0x000fea0003800000 */
.L_x_157:
[----:B0---45:R-:W-:Y:S01]  /*47c0*/  FMUL R4, R107, R90 ;  /* 0x0000005a6b047220 */ /* 0x031fe20000400000 */
[----:B------:R-:W-:Y:S01]  /*47d0*/  ISETP.GT.AND P1, PT, R0, 0x8, P1 ;  /* 0x000000080000780c */ /* 0x000fe20000f24270 */
[----:B------:R-:W-:Y:S02]  /*47e0*/  BSSY B1, `(.L_x_159) ;  /* 0x0000005000017945 */ /* 0x000fe40003800000 */
[----:B------:R-:W-:-:S05]  /*47f0*/  FFMA R85, R85, R89, R4 ;  /* 0x0000005955557223 */ /* 0x000fca0000000004 */
[----:B------:R0:W-:Y:S05]  /*4800*/  @P3 STG.E desc[UR36][R8.64+0x1e4], R85 ;  /* 0x0001e45508003986 */ /* 0x0001ea000c101924 */
[----:B------:R-:W-:Y:S05]  /*4810*/  @!P1 BRA `(.L_x_160) ;  /* 0x0000000000049947 */ /* 0x000fea0003800000 */
[----:B------:R4:W5:Y:S02]  /*4820*/  LDG.E.LTC128B R107, desc[UR36][R6.64+0x1e0] ;  /* 0x0001e024066b7981 */ /* 0x000964000c1e1920 */
.L_x_160:
[----:B------:R-:W-:Y:S05]  /*4830*/  BSYNC B1 ;  /* 0x0000000000017941 */ /* 0x000fea0003800000 */
.L_x_159:
[----:B-----5:R-:W-:Y:S01]  /*4840*/  FMUL R3, R107, R90 ;  /* 0x0000005a6b037220 */ /* 0x020fe20000400000 */
[----:B------:R-:W-:Y:S01]  /*4850*/  @P1 IMAD.MOV.U32 R4, RZ, RZ, R10 ;  /* 0x000000ffff041224 */ /* 0x000fe200078e000a */
[----:B------:R-:W-:Y:S01]  /*4860*/  ISETP.GT.AND P0, PT, R0, 0x8, P0 ;  /* 0x000000080000780c */ /* 0x000fe20000704270 */
[----:B------:R-:W-:Y:S02]  /*4870*/  @P1 IMAD.MOV.U32 R5, RZ, RZ, R11 ;  /* 0x000000ffff051224 */ /* 0x000fe400078e000b */
[----:B------:R-:W-:Y:S01]  /*4880*/  FFMA R3, R86, R89, R3 ;  /* 0x0000005956037223 */ /* 0x000fe20000000003 */
[----:B------:R-:W-:Y:S04]  /*4890*/  BSSY B1, `(.L_x_161) ;  /* 0x0000004000017945 */ /* 0x000fe80003800000 */
[----:B------:R0:W-:Y:S05]  /*48a0*/  @P1 STG.E desc[UR36][R4.64+0x1e0], R3 ;  /* 0x0001e00304001986 */ /* 0x0001ea000c101924 */
[----:B------:R-:W-:Y:S05]  /*48b0*/  @!P0 BRA `(.L_x_162) ;  /* 0x0000000000048947 */ /* 0x000fea0003800000 */
[----:B------:R0:W5:Y:S02]  /*48c0*/  LDG.E.LTC128B R107, desc[UR36][R6.64+0x1e4] ;  /* 0x0001e424066b7981 */ /* 0x000164000c1e1920 */
.L_x_162:
[----:B------:R-:W-:Y:S05]  /*48d0*/  BSYNC B1 ;  /* 0x0000000000017941 */ /* 0x000fea0003800000 */
.L_x_161:
[----:B-----5:R-:W-:-:S04]  /*48e0*/  FMUL R0, R107, R90 ;  /* 0x0000005a6b007220 */ /* 0x020fc80000400000 */
[----:B------:R-:W-:Y:S01]  /*48f0*/  FFMA R87, R87, R89, R0 ;  /* 0x0000005957577223 */ /* 0x000fe20000000000 */
[----:B------:R-:W-:Y:S06]  /*4900*/  @!P0 BRA `(.L_x_163) ;  /* 0x0000000c00a08947 */ /* 0x000fec0003800000 */
[----:B------:R0:W-:Y:S01]  /*4910*/  STG.E desc[UR36][R10.64+0x1e4], R87 ;  /* 0x0001e4570a007986 */ /* 0x0001e2000c101924 */
[----:B------:R-:W-:Y:S05]  /*4920*/  BRA `(.L_x_163) ;  /* 0x0000000c00987947 */ /* 0x000fea0003800000 */
.L_x_38:
[----:B------:R-:W-:Y:S01]  /*4930*/  ULDC.64 UR4, c[0x0][0x5c0] ;  /* 0x0001700000047ab9 */ /* 0x000fe20000000a00 */
[----:B------:R-:W-:Y:S01]  /*4940*/  ISETP.GT.AND P1, PT, R3, 0x1, PT ;  /* 0x000000010300780c */ /* 0x000fe20003f24270 */
[-C--:B------:R-:W-:Y:S01]  /*4950*/  FMUL R25, R25, R89.reuse ;  /* 0x0000005919197220 */ /* 0x080fe20000400000 */
[----:B------:R-:W-:Y:S01]  /*4960*/  LEA R4, P2, R108, UR4, 0x2 ;  /* 0x000000046c047c11 */ /* 0x000fe2000f8410ff */
[-C--:B------:R-:W-:Y:S01]  /*4970*/  FMUL R11, R26, R89.reuse ;  /* 0x000000591a0b7220 */ /* 0x080fe20000400000 */
[----:B------:R-:W-:Y:S01]  /*4980*/  ISETP.GT.AND P4, PT, R0, RZ, P1 ;  /* 0x000000ff0000720c */ /* 0x000fe20000f84270 */
[-C--:B------:R-:W-:Y:S01]  /*4990*/  FMUL R27, R27, R89.reuse ;  /* 0x000000591b1b7220 */ /* 0x080fe20000400000 */
[----:B------:R-:W-:Y:S01]  /*49a0*/  LEA.HI.X R5, R108, UR5, R9, 0x2, P2 ;  /* 0x000000056c057c11 */ /* 0x000fe200090f1409 */
[-C--:B------:R-:W-:Y:S01]  /*49b0*/  FMUL R9, R24, R89.reuse ;  /* 0x0000005918097220 */ /* 0x080fe20000400000 */
[C---:B------:R-:W-:Y:S01]  /*49c0*/  ISETP.GT.AND P2, PT, R0.reuse, 0x8, P0 ;  /* 0x000000080000780c */ /* 0x040fe20000744270 */
[-C--:B------:R-:W-:Y:S01]  /*49d0*/  FMUL R29, R29, R89.reuse ;  /* 0x000000591d1d7220 */ /* 0x080fe20000400000 */
[----:B------:R-:W-:Y:S01]  /*49e0*/  SHF.L.U64.HI R7, R91, 0x2, R96 ;  /* 0x000000025b077819 */ /* 0x000fe20000010260 */
[-C--:B------:R-:W-:Y:S01]  /*49f0*/  FMUL R31, R31, R89.reuse ;  /* 0x000000591f1f7220 */ /* 0x080fe20000400000 */
[----:B------:R0:W-:Y:S01]  /*4a00*/  @P3 STG.E desc[UR36][R4.64], R9 ;  /* 0x0000000904003986 */ /* 0x0001e2000c101924 */
[----:B------:R-:W-:Y:S01]  /*4a10*/  LEA R6, P3, R91, R4, 0x2 ;  /* 0x000000045b067211 */ /* 0x000fe200078610ff */
[-C--:B------:R-:W-:Y:S01]  /*4a20*/  FMUL R33, R33, R89.reuse ;  /* 0x0000005921217220 */ /* 0x080fe20000400000 */
[----:B------:R-:W-:Y:S01]  /*4a30*/  ISETP.GT.AND P0, PT, R3, 0x8, PT ;  /* 0x000000080300780c */ /* 0x000fe20003f04270 */
[-C--:B------:R-:W-:Y:S01]  /*4a40*/  FMUL R35, R35, R89.reuse ;  /* 0x0000005923237220 */ /* 0x080fe20000400000 */
[----:B------:R-:W-:Y:S01]  /*4a50*/  @P4 STG.E desc[UR36][R4.64+0x4], R25 ;  /* 0x0000041904004986 */ /* 0x000fe2000c101924 */
[----:B------:R-:W-:Y:S01]  /*4a60*/  IMAD.X R7, R7, 0x1, R5, P3 ;  /* 0x0000000107077824 */ /* 0x000fe200018e0605 */
[----:B------:R-:W-:Y:S01]  /*4a70*/  ISETP.GT.AND P3, PT, R3, 0x9, PT ;  /* 0x000000090300780c */ /* 0x000fe20003f64270 */
[-C--:B------:R-:W-:Y:S01]  /*4a80*/  FMUL R37, R37, R89.reuse ;  /* 0x0000005925257220 */ /* 0x080fe20000400000 */
[C---:B------:R-:W-:Y:S01]  /*4a90*/  ISETP.GT.AND P1, PT, R0.reuse, 0x8, P1 ;  /* 0x000000080000780c */ /* 0x040fe20000f24270 */
[-C--:B------:R-:W-:Y:S01]  /*4aa0*/  FMUL R39, R39, R89.reuse ;  /* 0x0000005927277220 */ /* 0x080fe20000400000 */
[C---:B------:R-:W-:Y:S01]  /*4ab0*/  ISETP.GT.AND P4, PT, R0.reuse, RZ, P0 ;  /* 0x000000ff0000720c */ /* 0x040fe20000784270 */
[----:B------:R1:W-:Y:S01]  /*4ac0*/  @P2 STG.E desc[UR36][R6.64], R11 ;  /* 0x0000000b06002986 */ /* 0x0003e2000c101924 */
[----:B------:R-:W-:Y:S01]  /*4ad0*/  ISETP.GT.AND P2, PT, R0, RZ, P3 ;  /* 0x000000ff0000720c */ /* 0x000fe20001f44270 */
[-C--:B0-----:R-:W-:Y:S01]  /*4ae0*/  FMUL R9, R28, R89.reuse ;  /* 0x000000591c097220 */ /* 0x081fe20000400000 */
[C---:B------:R-:W-:Y:S01]  /*4af0*/  ISETP.GT.AND P0, PT, R0.reuse, 0x8, P0 ;  /* 0x000000080000780c */ /* 0x040fe20000704270 */
[-C--:B------:R-:W-:Y:S01]  /*4b00*/  FMUL R41, R41, R89.reuse ;  /* 0x0000005929297220 */ /* 0x080fe20000400000 */
[----:B------:R-:W-:Y:S01]  /*4b10*/  ISETP.GT.AND P3, PT, R0, 0x8, P3 ;  /* 0x000000080000780c */ /* 0x000fe20001f64270 */
[-C--:B------:R-:W-:Y:S01]  /*4b20*/  FMUL R43, R43, R89.reuse ;  /* 0x000000592b2b7220 */ /* 0x080fe20000400000 */
[-C--:B------:R-:W-:Y:S01]  /*4b30*/  FMUL R45, R45, R89.reuse ;  /* 0x000000592d2d7220 */ /* 0x080fe20000400000 */
[-C--:B------:R-:W-:Y:S01]  /*4b40*/  FMUL R47, R47, R89.reuse ;  /* 0x000000592f2f7220 */ /* 0x080fe20000400000 */
[-C--:B------:R-:W-:Y:S01]  /*4b50*/  FMUL R49, R49, R89.reuse ;  /* 0x0000005931317220 */ /* 0x080fe20000400000 */
[----:B------:R-:W-:Y:S01]  /*4b60*/  @P1 STG.E desc[UR36][R6.64+0x4], R27 ;  /* 0x0000041b06001986 */ /* 0x000fe2000c101924 */
[----:B------:R-:W-:Y:S01]  /*4b70*/  ISETP.GT.AND P1, PT, R3, 0x10, PT ;  /* 0x000000100300780c */ /* 0x000fe20003f24270 */
[-C--:B-1----:R-:W-:Y:S01]  /*4b80*/  FMUL R11, R30, R89.reuse ;  /* 0x000000591e0b7220 */ /* 0x082fe20000400000 */
[-C--:B------:R-:W-:Y:S01]  /*4b90*/  FMUL R51, R51, R89.reuse ;  /* 0x0000005933337220 */ /* 0x080fe20000400000 */
[----:B------:R0:W-:Y:S01]  /*4ba0*/  @P4 STG.E desc[UR36][R4.64+0x20], R9 ;  /* 0x0000200904004986 */ /* 0x0001e2000c101924 */
[C---:B------:R-:W-:Y:S01]  /*4bb0*/  ISETP.GT.AND P4, PT, R0.reuse, RZ, P1 ;  /* 0x000000ff0000720c */ /* 0x040fe20000f84270 */
[-C--:B------:R-:W-:Y:S01]  /*4bc0*/  FMUL R53, R53, R89.reuse ;  /* 0x0000005935357220 */ /* 0x080fe20000400000 */
[C---:B------:R-:W-:Y:S01]  /*4bd0*/  ISETP.GT.AND P1, PT, R0.reuse, 0x8, P1 ;  /* 0x000000080000780c */ /* 0x040fe20000f24270 */
[----:B------:R-:W-:Y:S01]  /*4be0*/  @P2 STG.E desc[UR36][R4.64+0x24], R29 ;  /* 0x0000241d04002986 */ /* 0x000fe2000c101924 */
[----:B------:R-:W-:Y:S01]  /*4bf0*/  ISETP.GT.AND P2, PT, R3, 0x11, PT ;  /* 0x000000110300780c */ /* 0x000fe20003f44270 */
[-C--:B------:R-:W-:Y:S01]  /*4c00*/  FMUL R55, R55, R89.reuse ;  /* 0x0000005937377220 */ /* 0x080fe20000400000 */
[-C--:B------:R-:W-:Y:S01]  /*4c10*/  FMUL R57, R57, R89.reuse ;  /* 0x0000005939397220 */ /* 0x080fe20000400000 */
[----:B------:R1:W-:Y:S01]  /*4c20*/  @P0 STG.E desc[UR36][R6.64+0x20], R11 ;  /* 0x0000200b06000986 */ /* 0x0003e2000c101924 */
[C---:B------:R-:W-:Y:S01]  /*4c30*/  ISETP.GT.AND P0, PT, R0.reuse, RZ, P2 ;  /* 0x000000ff0000720c */ /* 0x040fe20001704270 */
[-C--:B------:R-:W-:Y:S01]  /*4c40*/  FMUL R59, R59, R89.reuse ;  /* 0x000000593b3b7220 */ /* 0x080fe20000400000 */
[----:B------:R-:W-:Y:S01]  /*4c50*/  ISETP.GT.AND P2, PT, R0, 0x8, P2 ;  /* 0x000000080000780c */ /* 0x000fe20001744270 */
[-C--:B0-----:R-:W-:Y:S01]  /*4c60*/  FMUL R9, R32, R89.reuse ;  /* 0x0000005920097220 */ /* 0x081fe20000400000 */
[----:B------:R-:W-:Y:S01]  /*4c70*/  @P3 STG.E desc[UR36][R6.64+0x24], R31 ;  /* 0x0000241f06003986 */ /* 0x000fe2000c101924 */
[----:B------:R-:W-:Y:S01]  /*4c80*/  ISETP.GT.AND P3, PT, R3, 0x18, PT ;  /* 0x000000180300780c */ /* 0x000fe20003f64270 */
[-C--:B------:R-:W-:Y:S01]  /*4c90*/  FMUL R61, R61, R89.reuse ;  /* 0x000000593d3d7220 */ /* 0x080fe20000400000 */
[-C--:B------:R-:W-:Y:S01]  /*4ca0*/  FMUL R63, R63, R89.reuse ;  /* 0x000000593f3f7220 */ /* 0x080fe20000400000 */
[----:B------:R0:W-:Y:S01]  /*4cb0*/  @P4 STG.E desc[UR36][R4.64+0x40], R9 ;  /* 0x0000400904004986 */ /* 0x0001e2000c101924 */
[----:B------:R-:W-:Y:S01]  /*4cc0*/  ISETP.GT.AND P4, PT, R0, RZ, P3 ;  /* 0x000000ff0000720c */ /* 0x000fe20001f84270 */
[-C--:B------:R-:W-:Y:S01]  /*4cd0*/  FMUL R65, R65, R89.reuse ;  /* 0x0000005941417220 */ /* 0x080fe20000400000 */
[-C--:B-1----:R-:W-:Y:S01]  /*4ce0*/  FMUL R11, R34, R89.reuse ;  /* 0x00000059220b7220 */ /* 0x082fe20000400000 */
[C---:B------:R-:W-:Y:S01]  /*4cf0*/  ISETP.GT.AND P3, PT, R0.reuse, 0x8, P3 ;  /* 0x000000080000780c */ /* 0x040fe20001f64270 */
[----:B------:R-:W-:Y:S01]  /*4d00*/  @P0 STG.E desc[UR36][R4.64+0x44], R33 ;  /* 0x0000442104000986 */ /* 0x000fe2000c101924 */
[----:B------:R-:W-:Y:S01]  /*4d10*/  ISETP.GT.AND P0, PT, R3, 0x19, PT ;  /* 0x000000190300780c */ /* 0x000fe20003f04270 */
[-C--:B------:R-:W-:Y:S01]  /*4d20*/  FMUL R67, R67, R89.reuse ;  /* 0x0000005943437220 */ /* 0x080fe20000400000 */
[-C--:B------:R-:W-:Y:S01]  /*4d30*/  FMUL R69, R69, R89.reuse ;  /* 0x0000005945457220 */ /* 0x080fe20000400000 */
[----:B------:R1:W-:Y:S01]  /*4d40*/  @P1 STG.E desc[UR36][R6.64+0x40], R11 ;  /* 0x0000400b06001986 */ /* 0x0003e2000c101924 */
[----:B------:R-:W-:Y:S01]  /*4d50*/  ISETP.GT.AND P1, PT, R0, RZ, P0 ;  /* 0x000000ff0000720c */ /* 0x000fe20000724270 */
[-C--:B------:R-:W-:Y:S01]  /*4d60*/  FMUL R71, R71, R89.reuse ;  /* 0x0000005947477220 */ /* 0x080fe20000400000 */
[-C--:B0-----:R-:W-:Y:S01]  /*4d70*/  FMUL R9, R36, R89.reuse ;  /* 0x0000005924097220 */ /* 0x081fe20000400000 */
[----:B------:R-:W-:Y:S01]  /*4d80*/  @P2 STG.E desc[UR36][R6.64+0x44], R35 ;  /* 0x0000442306002986 */ /* 0x000fe2000c101924 */
[----:B------:R-:W-:Y:S01]  /*4d90*/  ISETP.GT.AND P2, PT, R3, 0x20, PT ;  /* 0x000000200300780c */ /* 0x000fe20003f44270 */
[-C--:B------:R-:W-:Y:S01]  /*4da0*/  FMUL R73, R73, R89.reuse ;  /* 0x0000005949497220 */ /* 0x080fe20000400000 */
[C---:B------:R-:W-:Y:S01]  /*4db0*/  ISETP.GT.AND P0, PT, R0.reuse, 0x8, P0 ;  /* 0x000000080000780c */ /* 0x040fe20000704270 */
[----:B------:R0:W-:Y:S01]  /*4dc0*/  @P4 STG.E desc[UR36][R4.64+0x60], R9 ;  /* 0x0000600904004986 */ /* 0x0001e2000c101924 */
[C---:B------:R-:W-:Y:S01]  /*4dd0*/  ISETP.GT.AND P4, PT, R0.reuse, RZ, P2 ;  /* 0x000000ff0000720c */ /* 0x040fe20001784270 */
[-C--:B------:R-:W-:Y:S01]  /*4de0*/  FMUL R75, R75, R89.reuse ;  /* 0x000000594b4b7220 */ /* 0x080fe20000400000 */
[----:B------:R-:W-:Y:S01]  /*4df0*/  ISETP.GT.AND P2, PT, R0, 0x8, P2 ;  /* 0x000000080000780c */ /* 0x000fe20001744270 */
[-C--:B-1----:R-:W-:Y:S01]  /*4e00*/  FMUL R11, R38, R89.reuse ;  /* 0x00000059260b7220 */ /* 0x082fe20000400000 */
[-C--:B------:R-:W-:Y:S01]  /*4e10*/  FMUL R77, R77, R89.reuse ;  /* 0x000000594d4d7220 */ /* 0x080fe20000400000 */
[----:B------:R-:W-:Y:S01]  /*4e20*/  @P1 STG.E desc[UR36][R4.64+0x64], R37 ;  /* 0x0000642504001986 */ /* 0x000fe2000c101924 */
[----:B------:R-:W-:Y:S01]  /*4e30*/  ISETP.GT.AND P1, PT, R3, 0x21, PT ;  /* 0x000000210300780c */ /* 0x000fe20003f24270 */
[-C--:B------:R-:W-:Y:S01]  /*4e40*/  FMUL R79, R79, R89.reuse ;  /* 0x000000594f4f7220 */ /* 0x080fe20000400000 */
[-C--:B------:R-:W-:Y:S01]  /*4e50*/  FMUL R81, R81, R89.reuse ;  /* 0x0000005951517220 */ /* 0x080fe20000400000 */
[----:B------:R1:W-:Y:S01]  /*4e60*/  @P3 STG.E desc[UR36][R6.64+0x60], R11 ;  /* 0x0000600b06003986 */ /* 0x0003e2000c101924 */
[----:B------:R-:W-:Y:S01]  /*4e70*/  ISETP.GT.AND P3, PT, R0, RZ, P1 ;  /* 0x000000ff0000720c */ /* 0x000fe20000f64270 */
[-C--:B0-----:R-:W-:Y:S01]  /*4e80*/  FMUL R9, R40, R89.reuse ;  /* 0x0000005928097220 */ /* 0x081fe20000400000 */
        /* <DEDUP_REMOVED lines=9> */
[----:B-1----:R-:W-:-:S02]  /*4f20*/  FMUL R11, R42, R89 ;  /* 0x000000592a0b7220 */ /* 0x002fc40000400000 */
[----:B------:R-:W-:Y:S01]  /*4f30*/  @P3 STG.E desc[UR36][R4.64+0x84], R41 ;  /* 0x0000842904003986 */ /* 0x000fe2000c101924 */
[----:B------:R-:W-:-:S03]  /*4f40*/  ISETP.GT.AND P3, PT, R3, 0x29, PT ;  /* 0x000000290300780c */ /* 0x000fc60003f64270 */
[----:B------:R1:W-:Y:S01]  /*4f50*/  @P2 STG.E desc[UR36][R6.64+0x80], R11 ;  /* 0x0000800b06002986 */ /* 0x0003e2000c101924 */
[----:B------:R-:W-:Y:S01]  /*4f60*/  ISETP.GT.AND P2, PT, R0, RZ, P3 ;  /* 0x000000ff0000720c */ /* 0x000fe20001f44270 */
[----:B0-----:R-:W-:Y:S01]  /*4f70*/  FMUL R9, R44, R89 ;  /* 0x000000592c097220 */ /* 0x001fe20000400000 */
[----:B------:R-:W-:Y:S01]  /*4f80*/  ISETP.GT.AND P3, PT, R0, 0x8, P3 ;  /* 0x000000080000780c */ /* 0x000fe20001f64270 */
[----:B------:R-:W-:Y:S01]  /*4f90*/  @P1 STG.E desc[UR36][R6.64+0x84], R43 ;  /* 0x0000842b06001986 */ /* 0x000fe2000c101924 */
[----:B------:R-:W-:-:S03]  /*4fa0*/  ISETP.GT.AND P1, PT, R3, 0x30, PT ;  /* 0x000000300300780c */ /* 0x000fc60003f24270 */
[----:B------:R0:W-:Y:S01]  /*4fb0*/  @P4 STG.E desc[UR36][R4.64+0xa0], R9 ;  /* 0x0000a00904004986 */ /* 0x0001e2000c101924 */
[C---:B------:R-:W-:Y:S02]  /*4fc0*/  ISETP.GT.AND P4, PT, R0.reuse, RZ, P1 ;  /* 0x000000ff0000720c */ /* 0x040fe40000f84270 */
[----:B------:R-:W-:Y:S01]  /*4fd0*/  ISETP.GT.AND P1, PT, R0, 0x8, P1 ;  /* 0x000000080000780c */ /* 0x000fe20000f24270 */
[----:B-1----:R-:W-:Y:S02]  /*4fe0*/  FMUL R11, R46, R89 ;  /* 0x000000592e0b7220 */ /* 0x002fe40000400000 */
        /* <DEDUP_REMOVED lines=105> */
[----:B------:R-:W-:Y:S01]  /*5680*/  ISETP.GT.AND P4, PT, R3, 0x78, PT ;  /* 0x000000780300780c */ /* 0x000fe20003f84270 */
[-C--:B------:R-:W-:Y:S01]  /*5690*/  FMUL R3, R82, R89.reuse ;  /* 0x0000005952037220 */ /* 0x080fe20000400000 */
[----:B-1----:R-:W-:-:S03]  /*56a0*/  FMUL R11, R86, R89 ;  /* 0x00000059560b7220 */ /* 0x002fc60000400000 */
[----:B------:R-:W-:Y:S01]  /*56b0*/  @P0 STG.E desc[UR36][R4.64+0x1c4], R81 ;  /* 0x0001c45104000986 */ /* 0x000fe2000c101924 */
[C---:B------:R-:W-:Y:S02]  /*56c0*/  ISETP.GT.AND P0, PT, R0.reuse, RZ, P4 ;  /* 0x000000ff0000720c */ /* 0x040fe40002704270 */
[C---:B------:R-:W-:Y:S01]  /*56d0*/  ISETP.GT.AND P4, PT, R0.reuse, 0x8, P4 ;  /* 0x000000080000780c */ /* 0x040fe20002784270 */
[----:B------:R-:W-:Y:S01]  /*56e0*/  @P1 STG.E desc[UR36][R6.64+0x1c0], R3 ;  /* 0x0001c00306001986 */ /* 0x000fe2000c101924 */
[----:B------:R-:W-:Y:S01]  /*56f0*/  ISETP.GT.AND P1, PT, R0, RZ, P3 ;  /* 0x000000ff0000720c */ /* 0x000fe20001f24270 */
[----:B0-----:R-:W-:Y:S01]  /*5700*/  FMUL R9, R84, R89 ;  /* 0x0000005954097220 */ /* 0x001fe20000400000 */
[----:B------:R-:W-:Y:S01]  /*5710*/  ISETP.GT.AND P3, PT, R0, 0x8, P3 ;  /* 0x000000080000780c */ /* 0x000fe20001f64270 */
[----:B------:R-:W-:Y:S06]  /*5720*/  @P2 STG.E desc[UR36][R6.64+0x1c4], R83 ;  /* 0x0001c45306002986 */ /* 0x000fec000c101924 */
[----:B------:R-:W-:Y:S04]  /*5730*/  @P0 STG.E desc[UR36][R4.64+0x1e0], R9 ;  /* 0x0001e00904000986 */ /* 0x000fe8000c101924 */
[----:B------:R0:W-:Y:S02]  /*5740*/  @P1 STG.E desc[UR36][R4.64+0x1e4], R85 ;  /* 0x0001e45504001986 */ /* 0x0001e4000c101924 */
[----:B0-----:R-:W-:-:S02]  /*5750*/  @P4 IMAD.MOV.U32 R4, RZ, RZ, R6 ;  /* 0x000000ffff044224 */ /* 0x001fc400078e0006 */
[----:B------:R-:W-:-:S05]  /*5760*/  @P4 IMAD.MOV.U32 R5, RZ, RZ, R7 ;  /* 0x000000ffff054224 */ /* 0x000fca00078e0007 */
[----:B------:R0:W-:Y:S04]  /*5770*/  @P4 STG.E desc[UR36][R4.64+0x1e0], R11 ;  /* 0x0001e00b04004986 */ /* 0x0001e8000c101924 */
[----:B------:R0:W-:Y:S02]  /*5780*/  @P3 STG.E desc[UR36][R6.64+0x1e4], R87 ;  /* 0x0001e45706003986 */ /* 0x0001e4000c101924 */
.L_x_163:
[----:B------:R-:W-:Y:S05]  /*5790*/  BSYNC B0 ;  /* 0x0000000000007941 */ /* 0x000fea0003800000 */
.L_x_37:
[----:B0-----:R-:W2:Y:S01]  /*57a0*/  LDL.64 R4, [R1] ;  /* 0x0000000001047983 */ /* 0x001ea20000100a00 */
[----:B------:R-:W-:Y:S01]  /*57b0*/  ULDC.64 UR4, c[0x0][0x650] ;  /* 0x0001940000047ab9 */ /* 0x000fe20000000a00 */
[----:B------:R-:W-:Y:S02]  /*57c0*/  IMAD.U32 R0, RZ, RZ, UR44 ;  /* 0x0000002cff007e24 */ /* 0x000fe4000f8e00ff */
[----:B------:R-:W-:Y:S02]  /*57d0*/  IMAD.MOV.U32 R22, RZ, RZ, -0x1 ;  /* 0xffffffffff167424 */ /* 0x000fe400078e00ff */
[----:B------:R0:W-:Y:S01]  /*57e0*/  SYNCS.ARRIVE.TRANS64.A1T0 RZ, [R0+UR46], RZ ;  /* 0x000000ff00ff79a7 */ /* 0x0001e2000810002e */
[----:B------:R-:W-:Y:S02]  /*57f0*/  IMAD.MOV.U32 R18, RZ, RZ, -0x1 ;  /* 0xffffffffff127424 */ /* 0x000fe400078e00ff */
[----:B------:R-:W-:Y:S01]  /*5800*/  IMAD.MOV.U32 R19, RZ, RZ, -0x1 ;  /* 0xffffffffff137424 */ /* 0x000fe200078e00ff */
[----:B0-----:R-:W-:-:S02]  /*5810*/  PRMT R0, RZ, 0x7610, R0 ;  /* 0x00007610ff007816 */ /* 0x001fc40000000000 */
[----:B--2---:R-:W-:-:S05]  /*5820*/  LEA R16, P0, R4, R16, 0x1 ;  /* 0x0000001004107211 */ /* 0x004fca00078008ff */
[----:B------:R-:W-:Y:S01]  /*5830*/  IMAD.X R17, R98, 0x1, R17, P0 ;  /* 0x0000000162117824 */ /* 0x000fe200000e0611 */
[----:B------:R-:W-:-:S04]  /*5840*/  ISETP.GE.U32.AND P0, PT, R16, UR4, PT ;  /* 0x0000000410007c0c */ /* 0x000fc8000bf06070 */
[----:B------:R-:W-:-:S13]  /*5850*/  ISETP.GE.U32.AND.EX P0, PT, R17, UR5, PT, P0 ;  /* 0x0000000511007c0c */ /* 0x000fda000bf06100 */
[----:B------:R-:W-:Y:S05]  /*5860*/  @P0 BRA `(.L_x_164) ;  /* 0x00000004004c0947 */ /* 0x000fea0003800000 */
[----:B-1-3--:R-:W0:Y:S01]  /*5870*/  LDC.64 R10, c[0x0][0x628] ;  /* 0x00018a00ff0a7b82 */ /* 0x00ae220000000a00 */
[----:B------:R-:W1:Y:S01]  /*5880*/  S2R R12, SR_CTAID.X ;  /* 0x00000000000c7919 */ /* 0x000e620000002500 */
[----:B------:R-:W-:Y:S02]  /*5890*/  IMAD.MOV.U32 R8, RZ, RZ, R16 ;  /* 0x000000ffff087224 */ /* 0x000fe400078e0010 */
[----:B------:R-:W-:Y:S01]  /*58a0*/  IMAD.MOV.U32 R9, RZ, RZ, R17 ;  /* 0x000000ffff097224 */ /* 0x000fe200078e0011 */
[----:B------:R-:W2:Y:S03]  /*58b0*/  S2R R18, SR_CTAID.Y ;  /* 0x0000000000127919 */ /* 0x000ea60000002600 */
[----:B------:R-:W3:Y:S08]  /*58c0*/  LDC R0, c[0x0][0x630] ;  /* 0x00018c00ff007b82 */ /* 0x000ef00000000800 */
[----:B------:R-:W1:Y:S01]  /*58d0*/  LDC.64 R14, c[0x0][0x620] ;  /* 0x00018800ff0e7b82 */ /* 0x000e620000000a00 */
[----:B0-----:R-:W-:-:S04]  /*58e0*/  ISETP.NE.U32.AND P0, PT, R10, RZ, PT ;  /* 0x000000ff0a00720c */ /* 0x001fc80003f05070 */
[----:B------:R-:W-:-:S13]  /*58f0*/  ISETP.NE.AND.EX P0, PT, R11, RZ, PT, P0 ;  /* 0x000000ff0b00720c */ /* 0x000fda0003f05300 */
[----:B-123--:R-:W-:Y:S05]  /*5900*/  @!P0 BRA `(.L_x_165) ;  /* 0x0000000000288947 */ /* 0x00efea0003800000 */
[----:B------:R-:W0:Y:S02]  /*5910*/  LDC R3, c[0x0][0x634] ;  /* 0x00018d00ff037b82 */ /* 0x000e240000000800 */
[----:B0-----:R-:W-:-:S05]  /*5920*/  IADD3 R3, P0, R16, R3, RZ ;  /* 0x0000000310037210 */ /* 0x001fca0007f1e0ff */
[----:B------:R-:W-:-:S04]  /*5930*/  IMAD.X R13, RZ, RZ, R17, P0 ;  /* 0x000000ffff0d7224 */ /* 0x000fc800000e0611 */
[----:B------:R-:W-:-:S04]  /*5940*/  IMAD.WIDE.U32 R4, R13, R10, RZ ;  /* 0x0000000a0d047225 */ /* 0x000fc800078e00ff */
[----:B----4-:R-:W-:-:S04]  /*5950*/  IMAD.WIDE.U32 R6, P0, R3, R11, R4 ;  /* 0x0000000b03067225 */ /* 0x010fc80007800004 */
[----:B------:R-:W-:-:S04]  /*5960*/  IMAD.WIDE.U32 R4, R3, R10, RZ ;  /* 0x0000000a03047225 */ /* 0x000fc800078e00ff */
[----:B------:R-:W-:Y:S01]  /*5970*/  IMAD.X R9, RZ, RZ, RZ, P0 ;  /* 0x000000ffff097224 */ /* 0x000fe200000e06ff */
[----:B------:R-:W-:Y:S01]  /*5980*/  IADD3 RZ, P0, R5, R6, RZ ;  /* 0x0000000605ff7210 */ /* 0x000fe20007f1e0ff */
[----:B------:R-:W-:-:S04]  /*5990*/  IMAD.MOV.U32 R8, RZ, RZ, R7 ;  /* 0x000000ffff087224 */ /* 0x000fc800078e0007 */
[----:B------:R-:W-:-:S08]  /*59a0*/  IMAD.WIDE.U32.X R8, R13, R11, R8, P0 ;  /* 0x0000000b0d087225 */ /* 0x000fd000000e0408 */
.L_x_165:
[-CC-:B------:R-:W-:Y:S01]  /*59b0*/  SHF.R.U64 R19, R8, R0.reuse, R9.reuse ;  /* 0x0000000008137219 */ /* 0x180fe20000001209 */
[----:B------:R-:W0:Y:S01]  /*59c0*/  LDC.64 R26, c[0x0][0x640] ;  /* 0x00019000ff1a7b82 */ /* 0x000e220000000a00 */
[----:B------:R-:W-:Y:S01]  /*59d0*/  SHF.R.U32.HI R0, RZ, R0, R9 ;  /* 0x00000000ff007219 */ /* 0x000fe20000011609 */
[----:B------:R-:W-:Y:S01]  /*59e0*/  ULDC UR4, c[0x0][0x150] ;  /* 0x0000540000047ab9 */ /* 0x000fe20000000800 */
[----:B------:R-:W-:Y:S02]  /*59f0*/  IADD3 R3, P0, RZ, -R19, RZ ;  /* 0x80000013ff037210 */ /* 0x000fe40007f1e0ff */
[----:B----4-:R-:W-:-:S03]  /*5a00*/  I2FP.F32.U32 R7, R12 ;  /* 0x0000000c00077245 */ /* 0x010fc60000201000 */
[----:B------:R-:W1:Y:S01]  /*5a10*/  LDC R6, c[0x0][0x618] ;  /* 0x00018600ff067b82 */ /* 0x000e620000000800 */
[----:B------:R-:W-:Y:S02]  /*5a20*/  IMAD.X R5, RZ, RZ, ~R0, P0 ;  /* 0x000000ffff057224 */ /* 0x000fe400000e0e00 */
[----:B------:R-:W-:Y:S01]  /*5a30*/  FMUL R7, R7, UR4 ;  /* 0x0000000407077c20 */ /* 0x000fe20008400000 */
[----:B------:R-:W-:Y:S01]  /*5a40*/  ULDC UR4, c[0x0][0x154] ;  /* 0x0000550000047ab9 */ /* 0x000fe20000000800 */
[-C--:B------:R-:W-:Y:S02]  /*5a50*/  IMAD R0, R5, R14.reuse, RZ ;  /* 0x0000000e05007224 */ /* 0x080fe400078e02ff */
[C---:B------:R-:W-:Y:S01]  /*5a60*/  IMAD.WIDE.U32 R4, R3.reuse, R14, R16 ;  /* 0x0000000e03047225 */ /* 0x040fe200078e0010 */
[----:B------:R-:W2:Y:S01]  /*5a70*/  LDC R11, c[0x0][0x608] ;  /* 0x00018200ff0b7b82 */ /* 0x000ea20000000800 */
[----:B------:R-:W3:Y:S02]  /*5a80*/  F2I.U32.TRUNC.NTZ R7, R7 ;  /* 0x0000000700077305 */ /* 0x000ee4000020f000 */
[----:B------:R-:W-:-:S04]  /*5a90*/  IMAD R3, R3, R15, R0 ;  /* 0x0000000f03037224 */ /* 0x000fc800078e0200 */
[----:B------:R-:W-:Y:S01]  /*5aa0*/  IMAD.IADD R3, R5, 0x1, R3 ;  /* 0x0000000105037824 */ /* 0x000fe200078e0203 */
[----:B------:R-:W4:Y:S01]  /*5ab0*/  LDC R8, c[0x0][0x658] ;  /* 0x00019600ff087b82 */ /* 0x000f220000000800 */
[----:B------:R-:W-:Y:S02]  /*5ac0*/  I2FP.F32.U32 R5, R18 ;  /* 0x0000001200057245 */ /* 0x000fe40000201000 */
[----:B0-----:R-:W-:-:S04]  /*5ad0*/  ISETP.NE.U32.AND P0, PT, R26, RZ, PT ;  /* 0x000000ff1a00720c */ /* 0x001fc80003f05070 */
[----:B------:R-:W-:Y:S01]  /*5ae0*/  ISETP.NE.AND.EX P0, PT, R27, RZ, PT, P0 ;  /* 0x000000ff1b00720c */ /* 0x000fe20003f05300 */
[----:B------:R-:W0:Y:S01]  /*5af0*/  LDC R9, c[0x0][0x144] ;  /* 0x00005100ff097b82 */ /* 0x000e220000000800 */
[-C--:B-1----:R-:W-:Y:S01]  /*5b00*/  SHF.R.U32.HI R0, RZ, R6.reuse, R3 ;  /* 0x00000006ff007219 */ /* 0x082fe20000011603 */
[----:B---3--:R-:W-:Y:S01]  /*5b10*/  IMAD.MOV R7, RZ, RZ, -R7 ;  /* 0x000000ffff077224 */ /* 0x008fe200078e0a07 */
[----:B------:R-:W-:Y:S01]  /*5b20*/  SHF.R.U64 R13, R4, R6, R3 ;  /* 0x00000006040d7219 */ /* 0x000fe20000001203 */
[----:B------:R-:W-:-:S04]  /*5b30*/  FMUL R6, R5, UR4 ;  /* 0x0000000405067c20 */ /* 0x000fc80008400000 */
[----:B------:R-:W1:Y:S01]  /*5b40*/  LDC R21, c[0x0][0x148] ;  /* 0x00005200ff157b82 */ /* 0x000e620000000800 */
[-CC-:B--2---:R-:W-:Y:S02]  /*5b50*/  SHF.R.U64 R10, R13, R11.reuse, R0.reuse ;  /* 0x0000000b0d0a7219 */ /* 0x184fe40000001200 */
[----:B------:R-:W-:Y:S02]  /*5b60*/  SHF.R.U32.HI R3, RZ, R11, R0 ;  /* 0x0000000bff037219 */ /* 0x000fe40000011600 */
[----:B------:R2:W3:Y:S03]  /*5b70*/  F2I.U32.TRUNC.NTZ R0, R6 ;  /* 0x0000000600007305 */ /* 0x0004e6000020f000 */
[----:B------:R-:W1:Y:S01]  /*5b80*/  LDC R14, c[0x0][0x648] ;  /* 0x00019200ff0e7b82 */ /* 0x000e620000000800 */
[-CC-:B----4-:R-:W-:Y:S02]  /*5b90*/  SHF.R.U64 R15, R10, R8.reuse, R3.reuse ;  /* 0x000000080a0f7219 */ /* 0x190fe40000001203 */
[----:B------:R-:W-:-:S03]  /*5ba0*/  SHF.R.U32.HI R5, RZ, R8, R3 ;  /* 0x00000008ff057219 */ /* 0x000fc60000011603 */
[----:B------:R-:W-:Y:S02]  /*5bb0*/  IMAD.MOV.U32 R4, RZ, RZ, R15 ;  /* 0x000000ffff047224 */ /* 0x000fe400078e000f */
[----:B------:R-:W4:Y:S01]  /*5bc0*/  LDC R20, c[0x0][0x638] ;  /* 0x00018e00ff147b82 */ /* 0x000f220000000800 */
[----:B0-----:R-:W-:-:S07]  /*5bd0*/  IMAD R25, R9, R7, R12 ;  /* 0x0000000709197224 */ /* 0x001fce00078e020c */
[----:B------:R-:W0:Y:S08]  /*5be0*/  LDC R24, c[0x0][0x610] ;  /* 0x00018400ff187b82 */ /* 0x000e300000000800 */
[----:B------:R-:W0:Y:S01]  /*5bf0*/  LDC R28, c[0x0][0x600] ;  /* 0x00018000ff1c7b82 */ /* 0x000e220000000800 */
[----:B--23--:R-:W-:Y:S05]  /*5c00*/  @!P0 BRA `(.L_x_166) ;  /* 0x0000000000288947 */ /* 0x00cfea0003800000 */
        /* <DEDUP_REMOVED lines=10> */
.L_x_166:
[----:B------:R-:W-:Y:S02]  /*5cb0*/  ISETP.NE.AND P0, PT, R2, 0x1, PT ;  /* 0x000000010200780c */ /* 0x000fe40003f05270 */
[----:B-1----:R-:W-:Y:S01]  /*5cc0*/  SHF.R.U64 R3, R4, R14, R5 ;  /* 0x0000000e04037219 */ /* 0x002fe20000001205 */
[----:B------:R-:W-:Y:S01]  /*5cd0*/  IMAD.MOV R5, RZ, RZ, -R0 ;  /* 0x000000ffff057224 */ /* 0x000fe200078e0a00 */
[----:B------:R-:W-:-:S03]  /*5ce0*/  LOP3.LUT R0, R10, R101, RZ, 0xc0, !PT ;  /* 0x000000650a007212 */ /* 0x000fc600078ec0ff */
[----:B------:R-:W-:Y:S02]  /*5cf0*/  IMAD.MOV R4, RZ, RZ, -R3 ;  /* 0x000000ffff047224 */ /* 0x000fe400078e0a03 */
[----:B------:R-:W-:Y:S01]  /*5d00*/  IMAD R22, R97, R3, R0 ;  /* 0x0000000361167224 */ /* 0x000fe200078e0200 */
[----:B------:R-:W-:Y:S01]  /*5d10*/  LOP3.LUT R3, R13, R100, RZ, 0xc0, !PT ;  /* 0x000000640d037212 */ /* 0x000fe200078ec0ff */
[----:B----4-:R-:W-:Y:S02]  /*5d20*/  IMAD R0, R4, R20, R15 ;  /* 0x0000001404007224 */ /* 0x010fe400078e020f */
[----:B------:R-:W-:Y:S02]  /*5d30*/  @P0 IMAD R25, R21, R5, R18 ;  /* 0x0000000515190224 */ /* 0x000fe400078e0212 */
[----:B0-----:R-:W-:Y:S02]  /*5d40*/  IMAD R3, R0, R28, R3 ;  /* 0x0000001c00037224 */ /* 0x001fe400078e0203 */
[----:B------:R-:W-:-:S02]  /*5d50*/  IMAD R22, R22, R24, R25 ;  /* 0x0000001816167224 */ /* 0x000fc400078e0219 */
[----:B------:R-:W-:-:S03]  /*5d60*/  IMAD.MOV.U32 R4, RZ, RZ, 0x1 ;  /* 0x00000001ff047424 */ /* 0x000fc600078e00ff */
[----:B------:R-:W-:Y:S02]  /*5d70*/  SEL R18, R3, R22, !P0 ;  /* 0x0000001603127207 */ /* 0x000fe40004000000 */
[----:B------:R-:W-:Y:S02]  /*5d80*/  PRMT R0, R4, 0x7610, R0 ;  /* 0x0000761004007816 */ /* 0x000fe40000000000 */
[----:B------:R-:W-:-:S07]  /*5d90*/  SEL R22, R22, R3, !P0 ;  /* 0x0000000316167207 */ /* 0x000fce0004000000 */
.L_x_164:
[----:B------:R-:W-:Y:S01]  /*5da0*/  LOP3.LUT P0, RZ, R0, 0xff, RZ, 0xc0, !PT ;  /* 0x000000ff00ff7812 */ /* 0x000fe2000780c0ff */
[----:B------:R-:W-:Y:S01]  /*5db0*/  UIMAD.WIDE.U32 UR4, UR38, 0x38e38e39, URZ ;  /* 0x38e38e39260478a5 */ /* 0x000fe2000f8e003f */
[----:B------:R-:W-:-:S03]  /*5dc0*/  LOP3.LUT R105, R105, 0x1, RZ, 0x3c, !PT ;  /* 0x0000000169697812 */ /* 0x000fc600078e3cff */
[----:B------:R-:W-:-:S04]  /*5dd0*/  USHF.R.U32.HI UR4, URZ, 0x1, UR5 ;  /* 0x000000013f047899 */ /* 0x000fc80008011605 */
[----:B------:R-:W-:-:S04]  /*5de0*/  UIMAD UR38, UR4, -0x9, UR38 ;  /* 0xfffffff7042678a4 */ /* 0x000fc8000f8e0226 */
[----:B------:R-:W-:Y:S08]  /*5df0*/  @P0 BRA `(.L_x_167) ;  /* 0xffffffb800780947 */ /* 0x000ff0000383ffff */
[----:B------:R-:W-:Y:S05]  /*5e00*/  EXIT ;  /* 0x000000000000794d */ /* 0x000fea0003800000 */
.L_x_18:
[----:B------:R-:W-:-:S08]  /*5e10*/  ISETP.NE.AND P0, PT, R14, RZ, PT ;  /* 0x000000ff0e00720c */ /* 0x000fd00003f05270 */
[----:B0-----:R-:W0:-:S00]  /*5e20*/  USETMAXREG.DEALLOC.CTAPOOL 0x28 ;  /* 0x00000028000079c8 */ /* 0x001e0000080e0500 */
[----:B------:R-:W-:Y:S05]  /*5e30*/  @P0 EXIT ;  /* 0x000000000000094d */ /* 0x000fea0003800000 */
[----:B0-----:R-:W-:Y:S01]  /*5e40*/  LOP3.LUT P0, RZ, R3, 0xff, RZ, 0xc0, !PT ;  /* 0x000000ff03ff7812 */ /* 0x001fe2000780c0ff */
[----:B------:R-:W-:Y:S02]  /*5e50*/  IMAD.MOV.U32 R3, RZ, RZ, 0x1 ;  /* 0x00000001ff037424 */ /* 0x000fe400078e00ff */
[----:B------:R-:W-:-:S10]  /*5e60*/  IMAD.MOV.U32 R8, RZ, RZ, RZ ;  /* 0x000000ffff087224 */ /* 0x000fd400078e00ff */
[----:B------:R-:W-:Y:S05]  /*5e70*/  @!P0 BRA `(.L_x_168) ;  /* 0x0000000c00288947 */ /* 0x000fea0003800000 */
[----:B------:R-:W0:Y:S01]  /*5e80*/  S2UR UR8, SR_CgaCtaId ;  /* 0x00000000000879c3 */ /* 0x000e220000008800 */
[----:B------:R-:W-:Y:S01]  /*5e90*/  LOP3.LUT P0, RZ, R4, 0x1f, RZ, 0xc0, !PT ;  /* 0x0000001f04ff7812 */ /* 0x000fe2000780c0ff */
[----:B------:R-:W-:Y:S01]  /*5ea0*/  ULDC UR5, c[0x0][0x658] ;  /* 0x0001960000057ab9 */ /* 0x000fe20000000800 */
[----:B------:R-:W-:Y:S01]  /*5eb0*/  UMOV UR6, 0xffffffff ;  /* 0xffffffff00067882 */ /* 0x000fe20000000000 */
[----:B------:R-:W-:Y:S01]  /*5ec0*/  BSSY B0, `(.L_x_168) ;  /* 0x00000c5000007945 */ /* 0x000fe20003800000 */
[----:B------:R-:W-:Y:S01]  /*5ed0*/  USHF.L.U32 UR6, UR6, UR5, URZ ;  /* 0x0000000506067299 */ /* 0x000fe2000800063f */
[C---:B------:R-:W-:Y:S01]  /*5ee0*/  ISETP.NE.AND P2, PT, R5.reuse, RZ, PT ;  /* 0x000000ff0500720c */ /* 0x040fe20003f45270 */
[----:B------:R-:W-:Y:S01]  /*5ef0*/  IMAD.MOV.U32 R10, RZ, RZ, 0x1 ;  /* 0x00000001ff0a7424 */ /* 0x000fe200078e00ff */
[----:B------:R-:W-:Y:S01]  /*5f00*/  ISETP.NE.OR P0, PT, R5, RZ, !P0 ;  /* 0x000000ff0500720c */ /* 0x000fe20004705670 */
[----:B------:R-:W-:Y:S01]  /*5f10*/  IMAD.MOV.U32 R3, RZ, RZ, 0x1 ;  /* 0x00000001ff037424 */ /* 0x000fe200078e00ff */
[----:B------:R-:W-:Y:S01]  /*5f20*/  LOP3.LUT R9, R23, 0x2, RZ, 0xfc, !PT ;  /* 0x0000000217097812 */ /* 0x000fe200078efcff */
[----:B------:R-:W-:Y:S01]  /*5f30*/  IMAD.MOV.U32 R8, RZ, RZ, RZ ;  /* 0x000000ffff087224 */ /* 0x000fe200078e00ff */
[----:B------:R-:W-:Y:S01]  /*5f40*/  ULDC UR4, c[0x0][0x600] ;  /* 0x0001800000047ab9 */ /* 0x000fe20000000800 */
[----:B------:R-:W-:Y:S01]  /*5f50*/  UMOV UR7, 0x1 ;  /* 0x0000000100077882 */ /* 0x000fe20000000000 */
[----:B------:R-:W-:-:S02]  /*5f60*/  UIADD3 UR22, UR40, 0x1, URZ ;  /* 0x0000000128167890 */ /* 0x000fc4000fffe03f */
[----:B------:R-:W-:Y:S02]  /*5f70*/  UIADD3 UR15, UR4, -0x1, URZ ;  /* 0xffffffff040f7890 */ /* 0x000fe4000fffe03f */
[----:B------:R-:W-:Y:S02]  /*5f80*/  USHF.L.U32 UR17, UR7, UR5, URZ ;  /* 0x0000000507117299 */ /* 0x000fe4000800063f */
[----:B------:R-:W-:Y:S01]  /*5f90*/  ULOP3.LUT UR16, URZ, UR6, URZ, 0x33, !UPT ;  /* 0x000000063f107292 */ /* 0x000fe2000f8e333f */
[----:B------:R-:W-:Y:S01]  /*5fa0*/  ULDC.64 UR20, c[0x0][0x198] ;  /* 0x0000660000147ab9 */ /* 0x000fe20000000a00 */
[----:B0-----:R-:W-:-:S10]  /*5fb0*/  IMAD.U32 R11, RZ, RZ, UR8 ;  /* 0x00000008ff0b7e24 */ /* 0x001fd4000f8e00ff */
.L_x_180:
[----:B------:R-:W-:-:S03]  /*5fc0*/  UMOV UR4, 0xffffffff ;  /* 0xffffffff00047882 */ /* 0x000fc60000000000 */
[----:B------:R-:W-:Y:S05]  /*5fd0*/  BRA.DIV UR4, `(.L_x_169) ;  /* 0x0000001204a07947 */ /* 0x000fea000b800000 */
[----:B------:R-:W-:-:S13]  /*5fe0*/  ELECT P6, URZ, PT ;  /* 0x00000000003f782f */ /* 0x000fda00038c0000 */
.L_x_198:
[----:B------:R-:W0:Y:S01]  /*5ff0*/  LDC R4, c[0x0][0x28c] ;  /* 0x0000a300ff047b82 */ /* 0x000e220000000800 */
[----:B------:R-:W-:Y:S01]  /*6000*/  BSSY B1, `(.L_x_170) ;  /* 0x000003c000017945 */ /* 0x000fe20003800000 */
[----:B0-----:R-:W-:-:S13]  /*6010*/  ISETP.LT.OR P6, PT, R4, 0x1, !P6 ;  /* 0x000000010400780c */ /* 0x001fda00077c1670 */
[----:B------:R-:W-:Y:S05]  /*6020*/  @P6 BRA `(.L_x_171) ;  /* 0x0000000000e46947 */ /* 0x000fea0003800000 */
[----:B------:R-:W-:Y:S02]  /*6030*/  IMAD R11, R22, 0x8, R11 ;  /* 0x00000008160b7824 */ /* 0x000fe400078e020b */
[----:B------:R-:W-:Y:S02]  /*6040*/  IMAD.SHL.U32 R18, R18, 0x80, RZ ;  /* 0x0000008012127824 */ /* 0x000fe400078e00ff */
[----:B------:R-:W-:Y:S02]  /*6050*/  IMAD.MOV.U32 R15, RZ, RZ, RZ ;  /* 0x000000ffff0f7224 */ /* 0x000fe400078e00ff */
[----:B------:R-:W-:Y:S02]  /*6060*/  IMAD.U32 R20, RZ, RZ, UR22 ;  /* 0x00000016ff147e24 */ /* 0x000fe4000f8e00ff */
[----:B------:R-:W-:Y:S02]  /*6070*/  IMAD.MOV.U32 R4, RZ, RZ, R3 ;  /* 0x000000ffff047224 */ /* 0x000fe400078e0003 */
[----:B------:R-:W-:-:S02]  /*6080*/  IMAD.MOV.U32 R6, RZ, RZ, R8 ;  /* 0x000000ffff067224 */ /* 0x000fc400078e0008 */
[----:B------:R-:W-:-:S07]  /*6090*/  IMAD.SHL.U32 R12, R11, 0x8, RZ ;  /* 0x000000080b0c7824 */ /* 0x000fce00078e00ff */
.L_x_175:
[----:B------:R-:W0:Y:S01]  /*60a0*/  S2UR UR4, SR_CgaCtaId ;  /* 0x00000000000479c3 */ /* 0x000e220000008800 */
[----:B------:R-:W-:Y:S02]  /*60b0*/  MOV R14, 0x400 ;  /* 0x00000400000e7802 */ /* 0x000fe40000000f00 */
[----:B------:R-:W-:-:S05]  /*60c0*/  SHF.L.U32 R5, R4, 0x1f, RZ ;  /* 0x0000001f04057819 */ /* 0x000fca00000006ff */
[----:B------:R-:W1:Y:S01]  /*60d0*/  @!P2 LDC R7, c[0x0][0x500] ;  /* 0x00014000ff07ab82 */ /* 0x000e620000000800 */
[----:B0-----:R-:W-:-:S05]  /*60e0*/  IMAD.U32 R11, RZ, RZ, UR4 ;  /* 0x00000004ff0b7e24 */ /* 0x001fca000f8e00ff */
[----:B------:R-:W-:-:S05]  /*60f0*/  LEA R13, R11, R14, 0x18 ;  /* 0x0000000e0b0d7211 */ /* 0x000fca00078ec0ff */
[----:B------:R-:W-:-:S04]  /*6100*/  IMAD R14, R6, 0x8, R13 ;  /* 0x00000008060e7824 */ /* 0x000fc800078e020d */
[----:B------:R-:W0:Y:S02]  /*6110*/  SYNCS.PHASECHK.TRANS64.TRYWAIT P1, [R14+URZ+0x48], R5 ;  /* 0x000048050e0075a7 */ /* 0x000e24000802017f */
[----:B01----:R-:W-:Y:S05]  /*6120*/  @!P1 BRA `(.L_x_172) ;  /* 0x00000010006c9947 */ /* 0x003fea0003800000 */
.L_x_199:
[----:B0-----:R-:W-:Y:S01]  /*6130*/  PRMT R5, R9, 0x9910, RZ ;  /* 0x0000991009057816 */ /* 0x001fe200000000ff */
[----:B------:R0:W-:Y:S03]  /*6140*/  @!P2 SYNCS.ARRIVE.TRANS64 RZ, [R14+URZ], R7 ;  /* 0x000000070effa9a7 */ /* 0x0001e6000800003f */
[----:B------:R-:W-:-:S13]  /*6150*/  ISETP.NE.AND P1, PT, R5, 0x2, PT ;  /* 0x000000020500780c */ /* 0x000fda0003f25270 */
[----:B0-----:R-:W-:Y:S05]  /*6160*/  @P1 BRA `(.L_x_173) ;  /* 0x0000000000041947 */ /* 0x001fea0003800000 */
[----:B------:R-:W-:Y:S01]  /*6170*/  BPT.TRAP 0x1 ;  /* 0x000000040000795c */ /* 0x000fe20000300000 */
.L_x_173:
[----:B------:R-:W-:Y:S05]  /*6180*/  @P0 BRA `(.L_x_174) ;  /* 0x0000000000040947 */ /* 0x000fea0003800000 */
[----:B------:R-:W-:Y:S01]  /*6190*/  BPT.TRAP 0x1 ;  /* 0x000000040000795c */ /* 0x000fe20000300000 */
.L_x_174:
[----:B------:R-:W-:Y:S01]  /*61a0*/  IMAD R5, R6, 0x8, R11 ;  /* 0x0000000806057824 */ /* 0x000fe200078e020b */
[----:B------:R-:W-:Y:S01]  /*61b0*/  R2UR UR9, R14 ;  /* 0x000000000e0972ca */ /* 0x000fe200000e0000 */
[----:B------:R-:W-:Y:S01]  /*61c0*/  VIADD R20, R20, 0xffffffff ;  /* 0xffffffff14147836 */ /* 0x000fe20000000000 */
[----:B------:R-:W-:Y:S01]  /*61d0*/  UIADD3 UR4, UP0, UR20, 0xf0, URZ ;  /* 0x000000f014047890 */ /* 0x000fe2000ff1e03f */
[----:B------:R-:W-:Y:S01]  /*61e0*/  IMAD.SHL.U32 R5, R5, 0x100, RZ ;  /* 0x0000010005057824 */ /* 0x000fe200078e00ff */
[----:B------:R-:W-:Y:S01]  /*61f0*/  R2UR UR11, R12 ;  /* 0x000000000c0b72ca */ /* 0x000fe200000e0000 */
[----:B------:R-:W-:Y:S01]  /*6200*/  UIADD3 UR24, UP1, UR20, 0x1f0, URZ ;  /* 0x000001f014187890 */ /* 0x000fe2000ff3e03f */
[----:B------:R-:W-:Y:S01]  /*6210*/  R2UR UR10, R15 ;  /* 0x000000000f0a72ca */ /* 0x000fe200000e0000 */
[--C-:B------:R-:W-:Y:S01]  /*6220*/  IMAD R5, R5, 0x4, R13.reuse ;  /* 0x0000000405057824 */ /* 0x100fe200078e020d */
[----:B------:R-:W-:Y:S01]  /*6230*/  R2UR UR12, R19 ;  /* 0x00000000130c72ca */ /* 0x000fe200000e0000 */
[----:B------:R-:W-:Y:S01]  /*6240*/  IMAD R13, R6, 0x4000, R13 ;  /* 0x00004000060d7824 */ /* 0x000fe200078e020d */
[----:B------:R-:W-:Y:S01]  /*6250*/  R2UR UR18, R18 ;  /* 0x00000000121272ca */ /* 0x000fe200000e0000 */
[----:B------:R-:W-:Y:S01]  /*6260*/  VIADD R6, R6, 0x1 ;  /* 0x0000000106067836 */ /* 0x000fe20000000000 */
[----:B------:R-:W-:Y:S01]  /*6270*/  R2UR UR5, R5 ;  /* 0x00000000050572ca */ /* 0x000fe200000e0000 */
[----:B------:R-:W-:Y:S01]  /*6280*/  UIADD3.X UR25, URZ, UR21, URZ, UP1, !UPT ;  /* 0x000000153f197290 */ /* 0x000fe20008ffe43f */
[----:B------:R-:W-:Y:S01]  /*6290*/  R2UR UR8, R13 ;  /* 0x000000000d0872ca */ /* 0x000fe200000e0000 */
[----:B------:R-:W-:Y:S01]  /*62a0*/  UMOV UR19, 0xff0000 ;  /* 0x00ff000000137882 */ /* 0x000fe20000000000 */
[----:B------:R-:W-:Y:S01]  /*62b0*/  ISETP.GT.AND P3, PT, R20, 0x1, PT ;  /* 0x000000011400780c */ /* 0x000fe20003f64270 */
[----:B------:R-:W-:Y:S01]  /*62c0*/  UMOV UR6, 0x0 ;  /* 0x0000000000067882 */ /* 0x000fe20000000000 */
[----:B------:R-:W-:Y:S01]  /*62d0*/  UMOV UR7, 0x10000000 ;  /* 0x1000000000077882 */ /* 0x000fe20000000000 */
[----:B------:R-:W-:Y:S01]  /*62e0*/  ISETP.NE.AND P1, PT, R6, 0x9, PT ;  /* 0x000000090600780c */ /* 0x000fe20003f25270 */
[----:B------:R-:W-:-:S03]  /*62f0*/  VIADD R15, R15, 0x20 ;  /* 0x000000200f0f7836 */ /* 0x000fc60000000000 */
[----:B------:R-:W-:Y:S02]  /*6300*/  SEL R5, RZ, 0x1, P1 ;  /* 0x00000001ff057807 */ /* 0x000fe40000800000 */
[----:B------:R-:W-:Y:S01]  /*6310*/  UIADD3 UR13, UR5, 0x180, URZ ;  /* 0x00000180050d7890 */ /* 0x000fe2000fffe03f */
[----:B------:R-:W-:Y:S01]  /*6320*/  SEL R6, R6, RZ, P1 ;  /* 0x000000ff06067207 */ /* 0x000fe20000800000 */
[----:B------:R-:W-:Y:S01]  /*6330*/  UIADD3.X UR5, URZ, UR21, URZ, UP0, !UPT ;  /* 0x000000153f057290 */ /* 0x000fe200087fe43f */
[----:B------:R-:W-:Y:S01]  /*6340*/  LOP3.LUT R4, R4, R5, RZ, 0x3c, !PT ;  /* 0x0000000504047212 */ /* 0x000fe200078e3cff */
[----:B------:R-:W-:-:S03]  /*6350*/  UIADD3 UR14, UR8, 0x12180, URZ ;  /* 0x00012180080e7890 */ /* 0x000fc6000fffe03f */
[----:B------:R-:W-:-:S04]  /*6360*/  UMOV UR8, UR13 ;  /* 0x0000000d00087c82 */ /* 0x000fc80008000000 */
[----:B------:R0:W-:Y:S02]  /*6370*/  UTMALDG.3D.MULTICAST [UR8], [UR4], UR19, desc[UR6] ;  /* 0x00000608040073b4 */ /* 0x0001e40008011813 */
[----:B0-----:R-:W-:Y:S01]  /*6380*/  UMOV UR8, UR14 ;  /* 0x0000000e00087c82 */ /* 0x001fe20008000000 */
[----:B------:R-:W-:Y:S02]  /*6390*/  UMOV UR11, UR18 ;  /* 0x00000012000b7c82 */ /* 0x000fe40008000000 */
[----:B------:R0:W-:Y:S02]  /*63a0*/  UTMALDG.3D [UR8], [UR24], desc[UR6] ;  /* 0x00000608180075b4 */ /* 0x0001e40008011000 */
[----:B0-----:R-:W-:Y:S05]  /*63b0*/  @P3 BRA `(.L_x_175) ;  /* 0xfffffffc00383947 */ /* 0x001fea000383ffff */
.L_x_171:
[----:B------:R-:W-:Y:S05]  /*63c0*/  BSYNC B1 ;  /* 0x0000000000017941 */ /* 0x000fea0003800000 */
.L_x_170:
[----:B------:R-:W3:Y:S01]  /*63d0*/  LDL.64 R24, [R1] ;  /* 0x0000000001187983 */ /* 0x000ee20000100a00 */
[----:B------:R-:W-:Y:S01]  /*63e0*/  LOP3.LUT P4, RZ, R10, 0xff, RZ, 0xc0, !PT ;  /* 0x000000ff0aff7812 */ /* 0x000fe2000788c0ff */
[----:B------:R-:W-:Y:S01]  /*63f0*/  VIADD R7, R8, UR40 ;  /* 0x0000002808077c36 */ /* 0x000fe20008000000 */
[----:B------:R-:W-:Y:S01]  /*6400*/  ULDC.64 UR4, c[0x0][0x650] ;  /* 0x0001940000047ab9 */ /* 0x000fe20000000a00 */
[----:B------:R-:W-:Y:S01]  /*6410*/  IMAD.U32 R8, RZ, RZ, UR40 ;  /* 0x00000028ff087e24 */ /* 0x000fe2000f8e00ff */
[----:B------:R-:W-:Y:S01]  /*6420*/  UISETP.GE.U32.AND UP0, UPT, UR40, 0x9, UPT ;  /* 0x000000092800788c */ /* 0x000fe2000bf06070 */
[----:B------:R-:W-:Y:S01]  /*6430*/  BSSY B1, `(.L_x_176) ;  /* 0x000006b000017945 */ /* 0x000fe20003800000 */
[----:B------:R-:W-:Y:S01]  /*6440*/  ISETP.GT.U32.AND P1, PT, R7, 0x8, PT ;  /* 0x000000080700780c */ /* 0x000fe20003f24070 */
[----:B------:R-:W-:Y:S01]  /*6450*/  IMAD.MOV.U32 R22, RZ, RZ, -0x1 ;  /* 0xffffffffff167424 */ /* 0x000fe200078e00ff */
[----:B------:R-:W-:Y:S01]  /*6460*/  PRMT R10, RZ, 0x7610, R10 ;  /* 0x00007610ff0a7816 */ /* 0x000fe2000000000a */
[----:B------:R-:W-:Y:S01]  /*6470*/  IMAD.MOV.U32 R18, RZ, RZ, -0x1 ;  /* 0xffffffffff127424 */ /* 0x000fe200078e00ff */
[----:B------:R-:W-:Y:S01]  /*6480*/  ISETP.LT.U32.AND P1, PT, R8, 0x9, P1 ;  /* 0x000000090800780c */ /* 0x000fe20000f21070 */
[----:B------:R-:W-:Y:S01]  /*6490*/  IMAD.MOV.U32 R19, RZ, RZ, -0x1 ;  /* 0xffffffffff137424 */ /* 0x000fe200078e00ff */
[----:B------:R-:W-:Y:S01]  /*64a0*/  PLOP3.LUT P3, PT, PT, PT, UP0, 0x80, 0x0 ;  /* 0x000000000000781c */ /* 0x000fe20003f6f008 */
[----:B------:R-:W0:Y:S01]  /*64b0*/  @P4 S2R R11, SR_CgaCtaId ;  /* 0x00000000000b4919 */ /* 0x000e220000008800 */
[----:B------:R-:W-:-:S04]  /*64c0*/  @P4 MOV R4, 0x400 ;  /* 0x0000040000044802 */ /* 0x000fc80000000f00 */
[----:B0-----:R-:W-:Y:S01]  /*64d0*/  @P4 LEA R6, R11, R4, 0x18 ;  /* 0x000000040b064211 */ /* 0x001fe200078ec0ff */
[----:B------:R-:W-:Y:S01]  /*64e0*/  IMAD.WIDE.U32 R4, R7, 0x38e38e39, RZ ;  /* 0x38e38e3907047825 */ /* 0x000fe200078e00ff */
[----:B------:R-:W-:Y:S02]  /*64f0*/  SEL R4, RZ, 0x1, !P1 ;  /* 0x00000001ff047807 */ /* 0x000fe40004800000 */
[----:B------:R0:W-:Y:S02]  /*6500*/  @P4 SYNCS.ARRIVE.TRANS64.A1T0 RZ, [R6+URZ+0xc8], RZ ;  /* 0x0000c8ff06ff49a7 */ /* 0x0001e4000810003f */
[----:B------:R-:W-:Y:S02]  /*6510*/  LOP3.LUT R3, R3, R4, RZ, 0x3c, !PT ;  /* 0x0000000403037212 */ /* 0x000fe400078e3cff */
[----:B------:R-:W-:Y:S02]  /*6520*/  PRMT R4, RZ, 0x7610, R4 ;  /* 0x00007610ff047816 */ /* 0x000fe40000000004 */
[----:B0-----:R-:W-:-:S04]  /*6530*/  SHF.R.U32.HI R6, RZ, 0x1, R5 ;  /* 0x00000001ff067819 */ /* 0x001fc80000011605 */
[----:B------:R-:W-:Y:S01]  /*6540*/  @P3 LOP3.LUT R3, R3, 0x1, R6, 0x78, !PT ;  /* 0x0000000103033812 */ /* 0x000fe200078e7806 */
[----:B------:R-:W-:Y:S01]  /*6550*/  IMAD R8, R6, -0x9, R7 ;  /* 0xfffffff706087824 */ /* 0x000fe200078e0207 */
[----:B---3--:R-:W-:-:S04]  /*6560*/  IADD3 R16, P4, R16, R24, RZ ;  /* 0x0000001810107210 */ /* 0x008fc80007f9e0ff */
[----:B------:R-:W-:Y:S01]  /*6570*/  ISETP.GE.U32.AND P1, PT, R16, UR4, PT ;  /* 0x0000000410007c0c */ /* 0x000fe2000bf26070 */
[----:B------:R-:W-:-:S05]  /*6580*/  IMAD.X R17, R17, 0x1, R0, P4 ;  /* 0x0000000111117824 */ /* 0x000fca00020e0600 */
[----:B------:R-:W-:-:S13]  /*6590*/  ISETP.GE.U32.AND.EX P1, PT, R17, UR5, PT, P1 ;  /* 0x0000000511007c0c */ /* 0x000fda000bf26110 */
[----:B------:R-:W-:Y:S05]  /*65a0*/  @P1 BRA `(.L_x_177) ;  /* 0x00000004004c1947 */ /* 0x000fea0003800000 */
[----:B------:R-:W0:Y:S01]  /*65b0*/  S2R R13, SR_CTAID.X ;  /* 0x00000000000d7919 */ /* 0x000e220000002500 */
[----:B------:R-:W-:Y:S01]  /*65c0*/  ULDC.64 UR4, c[0x0][0x628] ;  /* 0x00018a0000047ab9 */ /* 0x000fe20000000a00 */
[----:B------:R-:W1:Y:S01]  /*65d0*/  LDC R14, c[0x0][0x144] ;  /* 0x00005100ff0e7b82 */ /* 0x000e620000000800 */
[----:B------:R-:W-:Y:S01]  /*65e0*/  ISETP.NE.U32.AND P1, PT, RZ, UR4, PT ;  /* 0x00000004ff007c0c */ /* 0x000fe2000bf25070 */
[----:B------:R-:W3:Y:S01]  /*65f0*/  S2R R12, SR_CTAID.Y ;  /* 0x00000000000c7919 */ /* 0x000ee20000002600 */
[----:B------:R-:W-:Y:S01]  /*6600*/  ULDC UR7, c[0x0][0x630] ;  /* 0x00018c0000077ab9 */ /* 0x000fe20000000800 */
[----:B------:R-:W-:Y:S01]  /*6610*/  ULDC UR8, c[0x0][0x150] ;  /* 0x0000540000087ab9 */ /* 0x000fe20000000800 */
[----:B------:R-:W-:Y:S01]  /*6620*/  ISETP.NE.AND.EX P1, PT, RZ, UR5, PT, P1 ;  /* 0x00000005ff007c0c */ /* 0x000fe2000bf25310 */
[----:B------:R-:W-:Y:S02]  /*6630*/  IMAD.MOV.U32 R4, RZ, RZ, R16 ;  /* 0x000000ffff047224 */ /* 0x000fe400078e0010 */
[----:B------:R-:W-:Y:S01]  /*6640*/  IMAD.MOV.U32 R5, RZ, RZ, R17 ;  /* 0x000000ffff057224 */ /* 0x000fe200078e0011 */
[----:B0-----:R-:W-:-:S09]  /*6650*/  I2FP.F32.U32 R18, R13 ;  /* 0x0000000d00127245 */ /* 0x001fd20000201000 */
[----:B------:R-:W-:Y:S05]  /*6660*/  @!P1 BRA `(.L_x_178) ;  /* 0x0000000000289947 */ /* 0x000fea0003800000 */
[----:B------:R-:W-:Y:S02]  /*6670*/  ULDC UR6, c[0x0][0x634] ;  /* 0x00018d0000067ab9 */ /* 0x000fe40000000800 */
[----:B------:R-:W-:-:S05]  /*6680*/  IADD3 R5, P1, R16, UR6, RZ ;  /* 0x0000000610057c10 */ /* 0x000fca000ff3e0ff */
[----:B------:R-:W-:-:S04]  /*6690*/  IMAD.X R15, RZ, RZ, R17, P1 ;  /* 0x000000ffff0f7224 */ /* 0x000fc800008e0611 */
[----:B------:R-:W-:-:S04]  /*66a0*/  IMAD.WIDE.U32 R6, R15, UR4, RZ ;  /* 0x000000040f067c25 */ /* 0x000fc8000f8e00ff */
[----:B------:R-:W-:-:S04]  /*66b0*/  IMAD.WIDE.U32 R6, P1, R5, UR5, R6 ;  /* 0x0000000505067c25 */ /* 0x000fc8000f820006 */
[----:B------:R-:W-:-:S04]  /*66c0*/  IMAD.WIDE.U32 R4, R5, UR4, RZ ;  /* 0x0000000405047c25 */ /* 0x000fc8000f8e00ff */
[----:B------:R-:W-:Y:S01]  /*66d0*/  IMAD.MOV.U32 R4, RZ, RZ, R7 ;  /* 0x000000ffff047224 */ /* 0x000fe200078e0007 */
[----:B------:R-:W-:Y:S01]  /*66e0*/  IADD3 RZ, P3, R5, R6, RZ ;  /* 0x0000000605ff7210 */ /* 0x000fe20007f7e0ff */
[----:B------:R-:W-:-:S04]  /*66f0*/  IMAD.X R5, RZ, RZ, RZ, P1 ;  /* 0x000000ffff057224 */ /* 0x000fc800008e06ff */
[----:B------:R-:W-:-:S08]  /*6700*/  IMAD.WIDE.U32.X R4, R15, UR5, R4, P3 ;  /* 0x000000050f047c25 */ /* 0x000fd000098e0404 */
.L_x_178:
[----:B------:R-:W-:Y:S01]  /*6710*/  FMUL R18, R18, UR8 ;  /* 0x0000000812127c20 */ /* 0x000fe20008400000 */
[--C-:B------:R-:W-:Y:S01]  /*6720*/  SHF.R.U64 R19, R4, UR7, R5.reuse ;  /* 0x0000000704137c19 */ /* 0x100fe20008001205 */
[----:B------:R-:W-:Y:S01]  /*6730*/  ULDC.64 UR4, c[0x0][0x620] ;  /* 0x0001880000047ab9 */ /* 0x000fe20000000a00 */
[----:B------:R-:W-:Y:S01]  /*6740*/  SHF.R.U32.HI R4, RZ, UR7, R5 ;  /* 0x00000007ff047c19 */ /* 0x000fe20008011605 */
[----:B------:R-:W-:Y:S01]  /*6750*/  ULDC.64 UR6, c[0x0][0x640] ;  /* 0x0001900000067ab9 */ /* 0x000fe20000000a00 */
[----:B------:R-:W-:Y:S01]  /*6760*/  IADD3 R5, P1, RZ, -R19, RZ ;  /* 0x80000013ff057210 */ /* 0x000fe20007f3e0ff */
[----:B------:R-:W0:Y:S01]  /*6770*/  F2I.U32.TRUNC.NTZ R18, R18 ;  /* 0x0000001200127305 */ /* 0x000e22000020f000 */
[----:B------:R-:W4:Y:S03]  /*6780*/  LDC R15, c[0x0][0x148] ;  /* 0x00005200ff0f7b82 */ /* 0x000f260000000800 */
[----:B------:R-:W-:Y:S01]  /*6790*/  IMAD.X R4, RZ, RZ, ~R4, P1 ;  /* 0x000000ffff047224 */ /* 0x000fe200008e0e04 */
[----:B------:R-:W-:-:S03]  /*67a0*/  ISETP.NE.U32.AND P1, PT, RZ, UR6, PT ;  /* 0x00000006ff007c0c */ /* 0x000fc6000bf25070 */
[----:B------:R-:W-:Y:S01]  /*67b0*/  IMAD R4, R4, UR4, RZ ;  /* 0x0000000404047c24 */ /* 0x000fe2000f8e02ff */
[----:B------:R-:W-:-:S03]  /*67c0*/  ISETP.NE.AND.EX P1, PT, RZ, UR7, PT, P1 ;  /* 0x00000007ff007c0c */ /* 0x000fc6000bf25310 */
[C---:B------:R-:W-:Y:S01]  /*67d0*/  IMAD R7, R5.reuse, UR5, R4 ;  /* 0x0000000505077c24 */ /* 0x040fe2000f8e0204 */
[----:B------:R-:W-:Y:S01]  /*67e0*/  ULDC UR5, c[0x0][0x154] ;  /* 0x0000550000057ab9 */ /* 0x000fe20000000800 */
[----:B------:R-:W-:Y:S01]  /*67f0*/  IMAD.WIDE.U32 R4, R5, UR4, R16 ;  /* 0x0000000405047c25 */ /* 0x000fe2000f8e0010 */
[----:B------:R-:W-:-:S03]  /*6800*/  ULDC UR4, c[0x0][0x618] ;  /* 0x0001860000047ab9 */ /* 0x000fc60000000800 */
[----:B0-----:R-:W-:Y:S02]  /*6810*/  IMAD.MOV R6, RZ, RZ, -R18 ;  /* 0x000000ffff067224 */ /* 0x001fe400078e0a12 */
[----:B------:R-:W-:Y:S02]  /*6820*/  IMAD.IADD R5, R5, 0x1, R7 ;  /* 0x0000000105057824 */ /* 0x000fe400078e0207 */
[----:B-1----:R-:W-:Y:S01]  /*6830*/  IMAD R13, R14, R6, R13 ;  /* 0x000000060e0d7224 */ /* 0x002fe200078e020d */
[----:B---3--:R-:W-:Y:S02]  /*6840*/  I2FP.F32.U32 R6, R12 ;  /* 0x0000000c00067245 */ /* 0x008fe40000201000 */
[--C-:B------:R-:W-:Y:S02]  /*6850*/  SHF.R.U64 R14, R4, UR4, R5.reuse ;  /* 0x00000004040e7c19 */ /* 0x100fe40008001205 */
[----:B------:R-:W-:Y:S01]  /*6860*/  SHF.R.U32.HI R5, RZ, UR4, R5 ;  /* 0x00000004ff057c19 */ /* 0x000fe20008011605 */
[----:B------:R-:W-:Y:S01]  /*6870*/  FMUL R6, R6, UR5 ;  /* 0x0000000506067c20 */ /* 0x000fe20008400000 */
[----:B------:R-:W-:-:S02]  /*6880*/  ULDC UR4, c[0x0][0x608] ;  /* 0x0001820000047ab9 */ /* 0x000fc40000000800 */
[--C-:B------:R-:W-:Y:S01]  /*6890*/  SHF.R.U64 R20, R14, UR4, R5.reuse ;  /* 0x000000040e147c19 */ /* 0x100fe20008001205 */
[----:B------:R0:W1:Y:S01]  /*68a0*/  F2I.U32.TRUNC.NTZ R21, R6 ;  /* 0x0000000600157305 */ /* 0x000062000020f000 */
[----:B------:R-:W-:Y:S01]  /*68b0*/  SHF.R.U32.HI R5, RZ, UR4, R5 ;  /* 0x00000004ff057c19 */ /* 0x000fe20008011605 */
[----:B------:R-:W-:-:S03]  /*68c0*/  ULDC UR4, c[0x0][0x658] ;  /* 0x0001960000047ab9 */ /* 0x000fc60000000800 */
[--C-:B------:R-:W-:Y:S02]  /*68d0*/  SHF.R.U64 R18, R20, UR4, R5.reuse ;  /* 0x0000000414127c19 */ /* 0x100fe40008001205 */
[----:B------:R-:W-:-:S03]  /*68e0*/  SHF.R.U32.HI R25, RZ, UR4, R5 ;  /* 0x00000004ff197c19 */ /* 0x000fc60008011605 */
[----:B------:R-:W-:Y:S02]  /*68f0*/  IMAD.MOV.U32 R4, RZ, RZ, R18 ;  /* 0x000000ffff047224 */ /* 0x000fe400078e0012 */
[----:B------:R-:W-:Y:S01]  /*6900*/  IMAD.MOV.U32 R5, RZ, RZ, R25 ;  /* 0x000000ffff057224 */ /* 0x000fe200078e0019 */
[----:B0-----:R-:W-:Y:S06]  /*6910*/  @!P1 BRA `(.L_x_179) ;  /* 0x0000000000289947 */ /* 0x001fec0003800000 */
        /* <DEDUP_REMOVED lines=10> */
.L_x_179:
[----:B------:R-:W-:Y:S01]  /*69c0*/  ISETP.NE.AND P1, PT, R2, 0x1, PT ;  /* 0x000000010200780c */ /* 0x000fe20003f25270 */
[----:B------:R-:W-:Y:S01]  /*69d0*/  ULDC UR4, c[0x0][0x648] ;  /* 0x0001920000047ab9 */ /* 0x000fe20000000800 */
[----:B------:R-:W-:Y:S01]  /*69e0*/  LOP3.LUT R20, R20, UR16, RZ, 0xc0, !PT ;  /* 0x0000001014147c12 */ /* 0x000fe2000f8ec0ff */
[----:B-1----:R-:W-:Y:S01]  /*69f0*/  IMAD.MOV R21, RZ, RZ, -R21 ;  /* 0x000000ffff157224 */ /* 0x002fe200078e0a15 */
[----:B------:R-:W-:Y:S01]  /*6a00*/  SHF.R.U64 R5, R4, UR4, R5 ;  /* 0x0000000404057c19 */ /* 0x000fe20008001205 */
[----:B------:R-:W-:Y:S01]  /*6a10*/  ULDC UR4, c[0x0][0x638] ;  /* 0x00018e0000047ab9 */ /* 0x000fe20000000800 */
[----:B------:R-:W-:Y:S01]  /*6a20*/  ULDC UR5, c[0x0][0x610] ;  /* 0x0001840000057ab9 */ /* 0x000fe20000000800 */
[----:B------:R-:W-:Y:S02]  /*6a30*/  IMAD.MOV.U32 R4, RZ, RZ, 0x1 ;  /* 0x00000001ff047424 */ /* 0x000fe400078e00ff */
[----:B------:R-:W-:Y:S02]  /*6a40*/  IMAD.MOV R7, RZ, RZ, -R5 ;  /* 0x000000ffff077224 */ /* 0x000fe400078e0a05 */
[----:B------:R-:W-:Y:S01]  /*6a50*/  IMAD R20, R5, UR17, R20 ;  /* 0x0000001105147c24 */ /* 0x000fe2000f8e0214 */
[----:B------:R-:W-:Y:S01]  /*6a60*/  LOP3.LUT R5, R14, UR15, RZ, 0xc0, !PT ;  /* 0x0000000f0e057c12 */ /* 0x000fe2000f8ec0ff */
[----:B----4-:R-:W-:-:S02]  /*6a70*/  @P1 IMAD R13, R15, R21, R12 ;  /* 0x000000150f0d1224 */ /* 0x010fc400078e020c */
[----:B------:R-:W-:Y:S01]  /*6a80*/  IMAD R18, R7, UR4, R18 ;  /* 0x0000000407127c24 */ /* 0x000fe2000f8e0212 */
[----:B------:R-:W-:Y:S01]  /*6a90*/  ULDC UR4, c[0x0][0x600] ;  /* 0x0001800000047ab9 */ /* 0x000fe20000000800 */
[----:B------:R-:W-:Y:S02]  /*6aa0*/  IMAD R13, R20, UR5, R13 ;  /* 0x00000005140d7c24 */ /* 0x000fe4000f8e020d */
[----:B------:R-:W-:-:S05]  /*6ab0*/  IMAD R22, R18, UR4, R5 ;  /* 0x0000000412167c24 */ /* 0x000fca000f8e0205 */
[----:B------:R-:W-:Y:S02]  /*6ac0*/  SEL R18, R22, R13, !P1 ;  /* 0x0000000d16127207 */ /* 0x000fe40004800000 */
[----:B------:R-:W-:-:S07]  /*6ad0*/  SEL R22, R13, R22, !P1 ;  /* 0x000000160d167207 */ /* 0x000fce0004800000 */
.L_x_177:
[----:B------:R-:W-:Y:S05]  /*6ae0*/  BSYNC B1 ;  /* 0x0000000000017941 */ /* 0x000fea0003800000 */
.L_x_176:
[----:B------:R-:W-:-:S13]  /*6af0*/  LOP3.LUT P1, RZ, R4, 0xff, RZ, 0xc0, !PT ;  /* 0x000000ff04ff7812 */ /* 0x000fda000782c0ff */
[----:B------:R-:W-:Y:S05]  /*6b00*/  @P1 BRA `(.L_x_180) ;  /* 0xfffffff4002c1947 */ /* 0x000fea000383ffff */
[----:B------:R-:W-:Y:S05]  /*6b10*/  BSYNC B0 ;  /* 0x0000000000007941 */ /* 0x000fea0003800000 */
.L_x_168:
[----:B------:R-:W-:-:S03]  /*6b20*/  UMOV UR4, 0xffffffff ;  /* 0xffffffff00047882 */ /* 0x000fc60000000000 */
[----:B------:R-:W-:Y:S05]  /*6b30*/  BRA.DIV UR4, `(.L_x_181) ;  /* 0x0000000604fc7947 */ /* 0x000fea000b800000 */
[----:B------:R-:W-:-:S13]  /*6b40*/  ELECT P6, URZ, PT ;  /* 0x00000000003f782f */ /* 0x000fda00038c0000 */
.L_x_202:
[----:B------:R-:W-:Y:S04]  /*6b50*/  BSSY B0, `(.L_x_182) ;  /* 0x0000058000007945 */ /* 0x000fe80003800000 */
[----:B------:R-:W-:Y:S05]  /*6b60*/  @!P6 BRA `(.L_x_183) ;  /* 0x000000040058e947 */ /* 0x000fea0003800000 */
[----:B------:R-:W-:-:S04]  /*6b70*/  LOP3.LUT R23, R23, 0x2, RZ, 0xfc, !PT ;  /* 0x0000000217177812 */ /* 0x000fc800078efcff */
[----:B------:R-:W-:-:S13]  /*6b80*/  ISETP.NE.AND P0, PT, R23, 0x3, PT ;  /* 0x000000031700780c */ /* 0x000fda0003f05270 */
[----:B------:R-:W-:Y:S05]  /*6b90*/  @!P0 BRA `(.L_x_184) ;  /* 0x0000000000048947 */ /* 0x000fea0003800000 */
[----:B------:R-:W-:Y:S01]  /*6ba0*/  BPT.TRAP 0x1 ;  /* 0x000000040000795c */ /* 0x000fe20000300000 */
.L_x_184:
[----:B------:R-:W0:Y:S01]  /*6bb0*/  S2R R5, SR_CgaCtaId ;  /* 0x0000000000057919 */ /* 0x000e220000008800 */
[----:B------:R-:W-:Y:S02]  /*6bc0*/  MOV R0, 0x400 ;  /* 0x0000040000007802 */ /* 0x000fe40000000f00 */
[----:B------:R-:W-:Y:S02]  /*6bd0*/  SHF.L.U32 R2, R3, 0x1f, RZ ;  /* 0x0000001f03027819 */ /* 0x000fe400000006ff */
[----:B0-----:R-:W-:-:S05]  /*6be0*/  LEA R5, R5, R0, 0x18 ;  /* 0x0000000005057211 */ /* 0x001fca00078ec0ff */
[----:B------:R-:W-:-:S04]  /*6bf0*/  VIADD R5, R5, 0x48 ;  /* 0x0000004805057836 */ /* 0x000fc80000000000 */
[C---:B------:R-:W-:Y:S02]  /*6c00*/  IMAD R7, R8.reuse, 0x8, R5 ;  /* 0x0000000808077824 */ /* 0x040fe400078e0205 */
[----:B------:R-:W-:Y:S02]  /*6c10*/  VIADD R8, R8, 0x1 ;  /* 0x0000000108087836 */ /* 0x000fe40000000000 */
[----:B------:R-:W0:Y:S03]  /*6c20*/  SYNCS.PHASECHK.TRANS64.TRYWAIT P0, [R7+URZ], R2 ;  /* 0x00000002070075a7 */ /* 0x000e26000800017f */
[----:B------:R-:W-:-:S04]  /*6c30*/  ISETP.NE.AND P1, PT, R8, 0x9, PT ;  /* 0x000000090800780c */ /* 0x000fc80003f25270 */
[----:B------:R-:W-:Y:S02]  /*6c40*/  SEL R0, RZ, 0x1, P1 ;  /* 0x00000001ff007807 */ /* 0x000fe40000800000 */
[----:B------:R-:W-:Y:S02]  /*6c50*/  SEL R8, R8, RZ, P1 ;  /* 0x000000ff08087207 */ /* 0x000fe40000800000 */
[----:B------:R-:W-:-:S03]  /*6c60*/  LOP3.LUT R9, R3, R0, RZ, 0x3c, !PT ;  /* 0x0000000003097212 */ /* 0x000fc600078e3cff */
[----:B------:R-:W-:Y:S01]  /*6c70*/  IMAD R6, R8, 0x8, R5 ;  /* 0x0000000808067824 */ /* 0x000fe200078e0205 */
[----:B------:R-:W-:Y:S01]  /*6c80*/  SHF.L.U32 R3, R9, 0x1f, RZ ;  /* 0x0000001f09037819 */ /* 0x000fe200000006ff */
[----:B0-----:R-:W-:Y:S06]  /*6c90*/  @!P0 BRA `(.L_x_185) ;  /* 0x0000000400c48947 */ /* 0x001fec0003800000 */
.L_x_203:
[----:B------:R-:W1:Y:S01]  /*6ca0*/  SYNCS.PHASECHK.TRANS64.TRYWAIT P0, [R6+URZ], R3 ;  /* 0x00000003060075a7 */ /* 0x000e62000800017f */
[----:B------:R-:W-:-:S05]  /*6cb0*/  VIADD R0, R8, 0x1 ;  /* 0x0000000108007836 */ /* 0x000fca0000000000 */
[----:B------:R-:W-:-:S04]  /*6cc0*/  ISETP.NE.AND P1, PT, R0, 0x9, PT ;  /* 0x000000090000780c */ /* 0x000fc80003f25270 */
[----:B0-----:R-:W-:Y:S02]  /*6cd0*/  SEL R2, RZ, 0x1, P1 ;  /* 0x00000001ff027807 */ /* 0x001fe40000800000 */
[----:B------:R-:W-:Y:S02]  /*6ce0*/  SEL R0, R0, RZ, P1 ;  /* 0x000000ff00007207 */ /* 0x000fe40000800000 */
[----:B------:R-:W-:-:S03]  /*6cf0*/  LOP3.LUT R9, R9, R2, RZ, 0x3c, !PT ;  /* 0x0000000209097212 */ /* 0x000fc600078e3cff */
[----:B------:R-:W-:Y:S01]  /*6d00*/  IMAD R7, R0, 0x8, R5 ;  /* 0x0000000800077824 */ /* 0x000fe200078e0205 */
[----:B------:R-:W-:Y:S01]  /*6d10*/  SHF.L.U32 R4, R9, 0x1f, RZ ;  /* 0x0000001f09047819 */ /* 0x000fe200000006ff */
[----:B-1----:R-:W-:Y:S06]  /*6d20*/  @!P0 BRA `(.L_x_186) ;  /* 0x0000000400b48947 */ /* 0x002fec0003800000 */
.L_x_204:
[----:B------:R-:W1:Y:S01]  /*6d30*/  SYNCS.PHASECHK.TRANS64.TRYWAIT P0, [R7+URZ], R4 ;  /* 0x00000004070075a7 */ /* 0x000e62000800017f */
[----:B------:R-:W-:-:S05]  /*6d40*/  VIADD R0, R0, 0x1 ;  /* 0x0000000100007836 */ /* 0x000fca0000000000 */
[----:B------:R-:W-:-:S04]  /*6d50*/  ISETP.NE.AND P1, PT, R0, 0x9, PT ;  /* 0x000000090000780c */ /* 0x000fc80003f25270 */
[----:B------:R-:W-:Y:S02]  /*6d60*/  SEL R2, RZ, 0x1, P1 ;  /* 0x00000001ff027807 */ /* 0x000fe40000800000 */
[----:B------:R-:W-:Y:S02]  /*6d70*/  SEL R0, R0, RZ, P1 ;  /* 0x000000ff00007207 */ /* 0x000fe40000800000 */
[----:B------:R-:W-:-:S03]  /*6d80*/  LOP3.LUT R9, R9, R2, RZ, 0x3c, !PT ;  /* 0x0000000209097212 */ /* 0x000fc600078e3cff */
[----:B0-----:R-:W-:Y:S01]  /*6d90*/  IMAD R6, R0, 0x8, R5 ;  /* 0x0000000800067824 */ /* 0x001fe200078e0205 */
[----:B------:R-:W-:Y:S01]  /*6da0*/  SHF.L.U32 R3, R9, 0x1f, RZ ;  /* 0x0000001f09037819 */ /* 0x000fe200000006ff */
[----:B-1----:R-:W-:Y:S06]  /*6db0*/  @!P0 BRA `(.L_x_187) ;  /* 0x0000000400a48947 */ /* 0x002fec0003800000 */
.L_x_205:
        /* <DEDUP_REMOVED lines=9> */
.L_x_206:
        /* <DEDUP_REMOVED lines=9> */
.L_x_207:
        /* <DEDUP_REMOVED lines=9> */
.L_x_208:
        /* <DEDUP_REMOVED lines=9> */
.L_x_209:
[----:B------:R-:W1:Y:S01]  /*7000*/  SYNCS.PHASECHK.TRANS64.TRYWAIT P0, [R6+URZ], R3 ;  /* 0x00000003060075a7 */ /* 0x000e62000800017f */
[----:B------:R-:W-:-:S05]  /*7010*/  VIADD R0, R0, 0x1 ;  /* 0x0000000100007836 */ /* 0x000fca0000000000 */
[----:B------:R-:W-:-:S04]  /*7020*/  ISETP.NE.AND P1, PT, R0, 0x9, PT ;  /* 0x000000090000780c */ /* 0x000fc80003f25270 */
[----:B------:R-:W-:Y:S02]  /*7030*/  SEL R2, RZ, 0x1, P1 ;  /* 0x00000001ff027807 */ /* 0x000fe40000800000 */
[----:B------:R-:W-:Y:S02]  /*7040*/  SEL R0, R0, RZ, P1 ;  /* 0x000000ff00007207 */ /* 0x000fe40000800000 */
[----:B------:R-:W-:Y:S01]  /*7050*/  LOP3.LUT R2, R9, R2, RZ, 0x3c, !PT ;  /* 0x0000000209027212 */ /* 0x000fe200078e3cff */
[----:B-1----:R-:W-:Y:S06]  /*7060*/  @!P0 BRA `(.L_x_192) ;  /* 0x00000004005c8947 */ /* 0x002fec0003800000 */
.L_x_210:
[----:B------:R-:W-:Y:S01]  /*7070*/  IMAD R5, R0, 0x8, R5 ;  /* 0x0000000800057824 */ /* 0x000fe200078e0205 */
[----:B------:R-:W-:-:S07]  /*7080*/  SHF.L.U32 R0, R2, 0x1f, RZ ;  /* 0x0000001f02007819 */ /* 0x000fce00000006ff */
.L_x_193:
[----:B---3--:R3:W4:Y:S02]  /*7090*/  SYNCS.PHASECHK.TRANS64.TRYWAIT P0, [R5+URZ], R0 ;  /* 0x00000000050075a7 */ /* 0x008724000800017f */
[----:B----4-:R-:W-:Y:S05]  /*70a0*/  @!P0 NANOSLEEP.SYNCS 0x989680 ;  /* 0x009896800000895d */ /* 0x010fea0003900000 */
[----:B------:R-:W4:Y:S02]  /*70b0*/  @!P0 SYNCS.PHASECHK.TRANS64 P0, [R5+URZ], R0 ;  /* 0x00000000050085a7 */ /* 0x000f24000800007f */
[----:B----4-:R-:W-:Y:S05]  /*70c0*/  @!P0 BRA `(.L_x_193) ;  /* 0xfffffffc00f08947 */ /* 0x010fea000383ffff */
.L_x_183:
[----:B------:R-:W-:Y:S05]  /*70d0*/  BSYNC B0 ;  /* 0x0000000000007941 */ /* 0x000fea0003800000 */
.L_x_182:
[----:B------:R-:W-:Y:S05]  /*70e0*/  EXIT ;  /* 0x000000000000794d */ /* 0x000fea0003800000 */
.L_x_20:
[----:B0-----:R-:W-:-:S04]  /*70f0*/  IMAD.U32 R3, RZ, RZ, UR43 ;  /* 0x0000002bff037e24 */ /* 0x001fc8000f8e00ff */
[----:B------:R0:W1:Y:S03]  /*7100*/  SYNCS.PHASECHK.TRANS64.TRYWAIT P0, [R3+URZ+-0x8], R0 ;  /* 0xfffff800030075a7 */ /* 0x000066000800017f */
[----:B-1----:R-:W-:Y:S05]  /*7110*/  @!P0 NANOSLEEP.SYNCS 0x989680 ;  /* 0x009896800000895d */ /* 0x002fea0003900000 */
[----:B------:R-:W1:Y:S02]  /*7120*/  @!P0 SYNCS.PHASECHK.TRANS64 P0, [R3+URZ+-0x8], R0 ;  /* 0xfffff800030085a7 */ /* 0x000e64000800007f */
[----:B-1----:R-:W-:Y:S05]  /*7130*/  @!P0 BRA `(.L_x_20) ;  /* 0xfffffffc00ec8947 */ /* 0x002fea000383ffff */
[----:B------:R-:W-:Y:S05]  /*7140*/  BRA `(.L_x_194) ;  /* 0xffffffa400b07947 */ /* 0x000fea000383ffff */
.L_x_25:
[----:B-1----:R1:W2:Y:S02]  /*7150*/  SYNCS.PHASECHK.TRANS64.TRYWAIT P1, [R3+URZ], R0 ;  /* 0x00000000030075a7 */ /* 0x0022a4000802017f */
[----:B--2---:R-:W-:Y:S05]  /*7160*/  @!P1 NANOSLEEP.SYNCS 0x989680 ;  /* 0x009896800000995d */ /* 0x004fea0003900000 */
[----:B------:R-:W2:Y:S02]  /*7170*/  @!P1 SYNCS.PHASECHK.TRANS64 P1, [R3+URZ], R0 ;  /* 0x00000000030095a7 */ /* 0x000ea4000802007f */
[----:B--2---:R-:W-:Y:S05]  /*7180*/  @!P1 BRA `(.L_x_25) ;  /* 0xfffffffc00f09947 */ /* 0x004fea000383ffff */
[----:B------:R-:W-:Y:S05]  /*7190*/  BRA `(.L_x_24) ;  /* 0xffffffa800247947 */ /* 0x000fea000383ffff */
.L_x_30:
[----:B-1----:R-:W-:-:S04]  /*71a0*/  IMAD.U32 R5, RZ, RZ, UR4 ;  /* 0x00000004ff057e24 */ /* 0x002fc8000f8e00ff */
[----:B------:R1:W2:Y:S03]  /*71b0*/  SYNCS.PHASECHK.TRANS64.TRYWAIT P1, [R5+URZ], R4 ;  /* 0x00000004050075a7 */ /* 0x0002a6000802017f */
[----:B--2---:R-:W-:Y:S05]  /*71c0*/  @!P1 NANOSLEEP.SYNCS 0x989680 ;  /* 0x009896800000995d */ /* 0x004fea0003900000 */
[----:B------:R-:W2:Y:S02]  /*71d0*/  @!P1 SYNCS.PHASECHK.TRANS64 P1, [R5+URZ], R4 ;  /* 0x00000004050095a7 */ /* 0x000ea4000802007f */
[----:B--2---:R-:W-:Y:S05]  /*71e0*/  @!P1 BRA `(.L_x_30) ;  /* 0xfffffffc00ec9947 */ /* 0x004fea000383ffff */
[----:B------:R-:W-:Y:S05]  /*71f0*/  BRA `(.L_x_29) ;  /* 0xffffffa800f47947 */ /* 0x000fea000383ffff */
.L_x_36:
[----:B0-----:R-:W-:-:S04]  /*7200*/  IMAD.U32 R3, RZ, RZ, UR43 ;  /* 0x0000002bff037e24 */ /* 0x001fc8000f8e00ff */
[----:B------:R0:W1:Y:S03]  /*7210*/  SYNCS.PHASECHK.TRANS64.TRYWAIT P0, [R3+URZ+0x8], R0 ;  /* 0x00000800030075a7 */ /* 0x000066000800017f */
[----:B-1----:R-:W-:Y:S05]  /*7220*/  @!P0 NANOSLEEP.SYNCS 0x989680 ;  /* 0x009896800000895d */ /* 0x002fea0003900000 */
[----:B------:R-:W1:Y:S02]  /*7230*/  @!P0 SYNCS.PHASECHK.TRANS64 P0, [R3+URZ+0x8], R0 ;  /* 0x00000800030085a7 */ /* 0x000e64000800007f */
[----:B-1----:R-:W-:Y:S05]  /*7240*/  @!P0 BRA `(.L_x_36) ;  /* 0xfffffffc00ec8947 */ /* 0x002fea000383ffff */
[----:B------:R-:W-:Y:S05]  /*7250*/  BRA `(.L_x_195) ;  /* 0xffffffb000347947 */ /* 0x000fea000383ffff */
.L_x_169:
[----:B------:R-:W-:Y:S01]  /*7260*/  BSSY B1, `(.L_x_196) ;  /* 0x0000006000017945 */ /* 0x000fe20003800000 */
[----:B------:R-:W-:-:S07]  /*7270*/  IMAD.MOV.U32 R15, RZ, RZ, -0x1 ;  /* 0xffffffffff0f7424 */ /* 0x000fce00078e00ff */
[----:B--2--5:R-:W-:Y:S05]  /*7280*/  WARPSYNC.COLLECTIVE R15, `(.L_x_197) ;  /* 0x000000000f0c7348 */ /* 0x024fea0003c00000 */
[----:B------:R-:W-:Y:S02]  /*7290*/  ELECT P6, UR62, PT ;  /* 0x00000000003e782f */ /* 0x000fe400038c0000 */
[----:B------:R-:W-:Y:S01]  /*72a0*/  MOV R14, UR62 ;  /* 0x0000003e000e7c02 */ /* 0x000fe20008000f00 */
[----:B--2--5:R-:W-:Y:S10]  /*72b0*/  ENDCOLLECTIVE ;  /* 0x000000000000791b */ /* 0x024ff40003800000 */
.L_x_197:
[----:B------:R-:W-:Y:S05]  /*72c0*/  BSYNC B1 ;  /* 0x0000000000017941 */ /* 0x000fea0003800000 */
.L_x_196:
[----:B------:R-:W-:Y:S05]  /*72d0*/  BRA `(.L_x_198) ;  /* 0xffffffec00447947 */ /* 0x000fea000383ffff */
.L_x_172:
[----:B0-----:R0:W1:Y:S02]  /*72e0*/  SYNCS.PHASECHK.TRANS64.TRYWAIT P1, [R14+URZ+0x48], R5 ;  /* 0x000048050e0075a7 */ /* 0x001064000802017f */
[----:B-1----:R-:W-:Y:S05]  /*72f0*/  @!P1 NANOSLEEP.SYNCS 0x989680 ;  /* 0x009896800000995d */ /* 0x002fea0003900000 */
[----:B------:R-:W1:Y:S02]  /*7300*/  @!P1 SYNCS.PHASECHK.TRANS64 P1, [R14+URZ+0x48], R5 ;  /* 0x000048050e0095a7 */ /* 0x000e64000802007f */
[----:B-1----:R-:W-:Y:S05]  /*7310*/  @!P1 BRA `(.L_x_172) ;  /* 0xfffffffc00f09947 */ /* 0x002fea000383ffff */
[----:B------:R-:W-:Y:S05]  /*7320*/  BRA `(.L_x_199) ;  /* 0xffffffec00807947 */ /* 0x000fea000383ffff */
.L_x_181:
[----:B------:R-:W-:Y:S01]  /*7330*/  BSSY B0, `(.L_x_200) ;  /* 0x0000006000007945 */ /* 0x000fe20003800000 */
[----:B------:R-:W-:-:S07]  /*7340*/  IMAD.MOV.U32 R15, RZ, RZ, -0x1 ;  /* 0xffffffffff0f7424 */ /* 0x000fce00078e00ff */
[----:B--2--5:R-:W-:Y:S05]  /*7350*/  WARPSYNC.COLLECTIVE R15, `(.L_x_201) ;  /* 0x000000000f0c7348 */ /* 0x024fea0003c00000 */
[----:B------:R-:W-:Y:S02]  /*7360*/  ELECT P6, UR62, PT ;  /* 0x00000000003e782f */ /* 0x000fe400038c0000 */
[----:B------:R-:W-:Y:S01]  /*7370*/  MOV R14, UR62 ;  /* 0x0000003e000e7c02 */ /* 0x000fe20008000f00 */
[----:B--2--5:R-:W-:Y:S10]  /*7380*/  ENDCOLLECTIVE ;  /* 0x000000000000791b */ /* 0x024ff40003800000 */
.L_x_201:
[----:B------:R-:W-:Y:S05]  /*7390*/  BSYNC B0 ;  /* 0x0000000000007941 */ /* 0x000fea0003800000 */
.L_x_200:
[----:B------:R-:W-:Y:S05]  /*73a0*/  BRA `(.L_x_202) ;  /* 0xfffffff400e87947 */ /* 0x000fea000383ffff */
.L_x_185:
[----:B0-----:R0:W1:Y:S02]  /*73b0*/  SYNCS.PHASECHK.TRANS64.TRYWAIT P0, [R7+URZ], R2 ;  /* 0x00000002070075a7 */ /* 0x001064000800017f */
[----:B-1----:R-:W-:Y:S05]  /*73c0*/  @!P0 NANOSLEEP.SYNCS 0x989680 ;  /* 0x009896800000895d */ /* 0x002fea0003900000 */
[----:B------:R-:W1:Y:S02]  /*73d0*/  @!P0 SYNCS.PHASECHK.TRANS64 P0, [R7+URZ], R2 ;  /* 0x00000002070085a7 */ /* 0x000e64000800007f */
[----:B-1----:R-:W-:Y:S05]  /*73e0*/  @!P0 BRA `(.L_x_185) ;  /* 0xfffffffc00f08947 */ /* 0x002fea000383ffff */
[----:B------:R-:W-:Y:S05]  /*73f0*/  BRA `(.L_x_203) ;  /* 0xfffffff800287947 */ /* 0x000fea000383ffff */
.L_x_186:
[----:B0-----:R0:W1:Y:S02]  /*7400*/  SYNCS.PHASECHK.TRANS64.TRYWAIT P0, [R6+URZ], R3 ;  /* 0x00000003060075a7 */ /* 0x001064000800017f */
[----:B-1----:R-:W-:Y:S05]  /*7410*/  @!P0 NANOSLEEP.SYNCS 0x989680 ;  /* 0x009896800000895d */ /* 0x002fea0003900000 */
[----:B------:R-:W1:Y:S02]  /*7420*/  @!P0 SYNCS.PHASECHK.TRANS64 P0, [R6+URZ], R3 ;  /* 0x00000003060085a7 */ /* 0x000e64000800007f */
[----:B-1----:R-:W-:Y:S05]  /*7430*/  @!P0 BRA `(.L_x_186) ;  /* 0xfffffffc00f08947 */ /* 0x002fea000383ffff */
[----:B------:R-:W-:Y:S05]  /*7440*/  BRA `(.L_x_204) ;  /* 0xfffffff800387947 */ /* 0x000fea000383ffff */
.L_x_187:
[----:B0-----:R0:W1:Y:S02]  /*7450*/  SYNCS.PHASECHK.TRANS64.TRYWAIT P0, [R7+URZ], R4 ;  /* 0x00000004070075a7 */ /* 0x001064000800017f */
[----:B-1----:R-:W-:Y:S05]  /*7460*/  @!P0 NANOSLEEP.SYNCS 0x989680 ;  /* 0x009896800000895d */ /* 0x002fea0003900000 */
[----:B------:R-:W1:Y:S02]  /*7470*/  @!P0 SYNCS.PHASECHK.TRANS64 P0, [R7+URZ], R4 ;  /* 0x00000004070085a7 */ /* 0x000e64000800007f */
[----:B-1----:R-:W-:Y:S05]  /*7480*/  @!P0 BRA `(.L_x_187) ;  /* 0xfffffffc00f08947 */ /* 0x002fea000383ffff */
[----:B------:R-:W-:Y:S05]  /*7490*/  BRA `(.L_x_205) ;  /* 0xfffffff800487947 */ /* 0x000fea000383ffff */
.L_x_188:
[----:B0-----:R0:W1:Y:S02]  /*74a0*/  SYNCS.PHASECHK.TRANS64.TRYWAIT P0, [R6+URZ], R3 ;  /* 0x00000003060075a7 */ /* 0x001064000800017f */
[----:B-1----:R-:W-:Y:S05]  /*74b0*/  @!P0 NANOSLEEP.SYNCS 0x989680 ;  /* 0x009896800000895d */ /* 0x002fea0003900000 */
[----:B------:R-:W1:Y:S02]  /*74c0*/  @!P0 SYNCS.PHASECHK.TRANS64 P0, [R6+URZ], R3 ;  /* 0x00000003060085a7 */ /* 0x000e64000800007f */
[----:B-1----:R-:W-:Y:S05]  /*74d0*/  @!P0 BRA `(.L_x_188) ;  /* 0xfffffffc00f08947 */ /* 0x002fea000383ffff */
[----:B------:R-:W-:Y:S05]  /*74e0*/  BRA `(.L_x_206) ;  /* 0xfffffff800587947 */ /* 0x000fea000383ffff */
.L_x_189:
[----:B0-----:R0:W1:Y:S02]  /*74f0*/  SYNCS.PHASECHK.TRANS64.TRYWAIT P0, [R7+URZ], R4 ;  /* 0x00000004070075a7 */ /* 0x001064000800017f */
[----:B-1----:R-:W-:Y:S05]  /*7500*/  @!P0 NANOSLEEP.SYNCS 0x989680 ;  /* 0x009896800000895d */ /* 0x002fea0003900000 */
[----:B------:R-:W1:Y:S02]  /*7510*/  @!P0 SYNCS.PHASECHK.TRANS64 P0, [R7+URZ], R4 ;  /* 0x00000004070085a7 */ /* 0x000e64000800007f */
[----:B-1----:R-:W-:Y:S05]  /*7520*/  @!P0 BRA `(.L_x_189) ;  /* 0xfffffffc00f08947 */ /* 0x002fea000383ffff */
[----:B------:R-:W-:Y:S05]  /*7530*/  BRA `(.L_x_207) ;  /* 0xfffffff800687947 */ /* 0x000fea000383ffff */
.L_x_190:
[----:B0-----:R0:W1:Y:S02]  /*7540*/  SYNCS.PHASECHK.TRANS64.TRYWAIT P0, [R6+URZ], R3 ;  /* 0x00000003060075a7 */ /* 0x001064000800017f */
[----:B-1----:R-:W-:Y:S05]  /*7550*/  @!P0 NANOSLEEP.SYNCS 0x989680 ;  /* 0x009896800000895d */ /* 0x002fea0003900000 */
[----:B------:R-:W1:Y:S02]  /*7560*/  @!P0 SYNCS.PHASECHK.TRANS64 P0, [R6+URZ], R3 ;  /* 0x00000003060085a7 */ /* 0x000e64000800007f */
[----:B-1----:R-:W-:Y:S05]  /*7570*/  @!P0 BRA `(.L_x_190) ;  /* 0xfffffffc00f08947 */ /* 0x002fea000383ffff */
[----:B------:R-:W-:Y:S05]  /*7580*/  BRA `(.L_x_208) ;  /* 0xfffffff800787947 */ /* 0x000fea000383ffff */
.L_x_191:
[----:B0-----:R0:W1:Y:S02]  /*7590*/  SYNCS.PHASECHK.TRANS64.TRYWAIT P0, [R7+URZ], R4 ;  /* 0x00000004070075a7 */ /* 0x001064000800017f */
[----:B-1----:R-:W-:Y:S05]  /*75a0*/  @!P0 NANOSLEEP.SYNCS 0x989680 ;  /* 0x009896800000895d */ /* 0x002fea0003900000 */
[----:B------:R-:W1:Y:S02]  /*75b0*/  @!P0 SYNCS.PHASECHK.TRANS64 P0, [R7+URZ], R4 ;  /* 0x00000004070085a7 */ /* 0x000e64000800007f */
[----:B-1----:R-:W-:Y:S05]  /*75c0*/  @!P0 BRA `(.L_x_191) ;  /* 0xfffffffc00f08947 */ /* 0x002fea000383ffff */
[----:B------:R-:W-:Y:S05]  /*75d0*/  BRA `(.L_x_209) ;  /* 0xfffffff800887947 */ /* 0x000fea000383ffff */
.L_x_192:
[----:B-1----:R1:W3:Y:S02]  /*75e0*/  SYNCS.PHASECHK.TRANS64.TRYWAIT P0, [R6+URZ], R3 ;  /* 0x00000003060075a7 */ /* 0x0022e4000800017f */
[----:B---3--:R-:W-:Y:S05]  /*75f0*/  @!P0 NANOSLEEP.SYNCS 0x989680 ;  /* 0x009896800000895d */ /* 0x008fea0003900000 */
[----:B------:R-:W3:Y:S02]  /*7600*/  @!P0 SYNCS.PHASECHK.TRANS64 P0, [R6+URZ], R3 ;  /* 0x00000003060085a7 */ /* 0x000ee4000800007f */
[----:B---3--:R-:W-:Y:S05]  /*7610*/  @!P0 BRA `(.L_x_192) ;  /* 0xfffffffc00f08947 */ /* 0x008fea000383ffff */
[----:B------:R-:W-:Y:S05]  /*7620*/  BRA `(.L_x_210) ;  /* 0xfffffff800907947 */ /* 0x000fea000383ffff */
.L_x_211:
[----:B------:R-:W-:-:S00]  /*7630*/  BRA `(.L_x_211) ;  /* 0xfffffffc00fc7947 */ /* 0x000fc0000383ffff */
[----:B------:R-:W-:-:S00]  /*7640*/  NOP ;  /* 0x0000000000007918 */ /* 0x000fc00000000000 */
        /* <DEDUP_REMOVED lines=11> */
.L_x_212:


//--------------------- .nv.global.init           --------------------------
	.section	.nv.global.init,"aw",@progbits
.nv.global.init:
	.type		$str$22,@object
	.size		$str$22,($str$23 - $str$22)
$str$22:
        /*0000*/ 	.byte	0x6b, 0x5f, 0x74, 0x69, 0x6c, 0x65, 0x5f, 0x63, 0x6f, 0x75, 0x6e, 0x74, 0x20, 0x3e, 0x3d, 0x20
        /*0010*/ 	.byte	0x31, 0x00
	.type		$str$23,@object
	.size		$str$23,(__unnamed_1 - $str$23)
$str$23:
        /*0012*/ 	.byte	0x2f, 0x74, 0x6d, 0x70, 0x2f, 0x63, 0x75, 0x74, 0x6c, 0x61, 0x73, 0x73, 0x5f, 0x73, 0x77, 0x65
        /*0022*/ 	.byte	0x65, 0x70, 0x5f, 0x73, 0x72, 0x63, 0x2f, 0x69, 0x6e, 0x63, 0x6c, 0x75, 0x64, 0x65, 0x2f, 0x63
        /*0032*/ 	.byte	0x75, 0x74, 0x6c, 0x61, 0x73, 0x73, 0x2f, 0x67, 0x65, 0x6d, 0x6d, 0x2f, 0x63, 0x6f, 0x6c, 0x6c
        /*0042*/ 	.byte	0x65, 0x63, 0x74, 0x69, 0x76, 0x65, 0x2f, 0x73, 0x6d, 0x39, 0x30, 0x5f, 0x6d, 0x6d, 0x61, 0x5f
        /*0052*/ 	.byte	0x74, 0x6d, 0x61, 0x5f, 0x67, 0x6d, 0x6d, 0x61, 0x5f, 0x73, 0x73, 0x5f, 0x77, 0x61, 0x72, 0x70
        /*0062*/ 	.byte	0x73, 0x70, 0x65, 0x63, 0x69, 0x61, 0x6c, 0x69, 0x7a, 0x65, 0x64, 0x2e, 0x68, 0x70, 0x70, 0x00
	.type		__unnamed_1,@object
	.size		__unnamed_1,(.L_0 - __unnamed_1)
__unnamed_1:
        /*0072*/ 	.byte	0x76, 0x6f, 0x69, 0x64, 0x20, 0x63, 0x75, 0x74, 0x6c, 0x61, 0x73, 0x73, 0x3a, 0x3a, 0x67, 0x65
        /* <DEDUP_REMOVED lines=175> */
        /*0b72*/ 	.byte	0x64, 0x65, 0x6e, 0x74, 0x69, 0x74, 0x79, 0x5d, 0x00
.L_0:


//--------------------- .nv.shared._ZN7cutlass13device_kernelINS_4gemm6kernel13GemmUniversalIN4cute5tupleIJiiiiEEENS1_10collective13CollectiveMmaINS1_34MainloopSm90TmaGmmaWarpSpecializedILi9ENS5_IJNS4_1CILi1EEENSA_ILi8EEESB_EEENS1_32KernelTmaWarpSpecializedPingpongEEENS5_IJNSA_ILi64EEENSA_ILi128EEENSA_ILi32EEEEEEfNS5_IJlSB_lEEEfSK_NS4_8TiledMMAINS4_8MMA_AtomIJNS4_4SM904GMMA30MMA_64x128x8_F32TF32TF32_SS_TNILNSO_7ScaleInE1ELSQ_1EEEEEENS4_6LayoutINS5_IJSB_SB_SB_EEENS5_IJNSA_ILi0EEESV_SV_EEEEENS5_IJNS4_10UnderscoreESY_SY_EEEEENS4_23SM90_TMA_LOAD_MULTICASTENS4_14ComposedLayoutINS4_7SwizzleILi3ELi4ELi3EEENS4_18smem_ptr_flag_bitsILi32EEENST_INS5_IJSC_SI_EEENS5_IJSI_SB_EEEEEEEvNS4_8identityENS4_13SM90_TMA_LOADES1A_vS1B_EENS_8epilogue10collective6detail29Sm90TmaWarpSpecializedAdapterINS1F_15DefaultEpilogueIfSK_SK_NS1E_6thread17LinearCombinationIfLi1EffLNS1J_9ScaleType4KindE0ELNS_15FloatRoundStyleE2EfEENS1_15EpilogueDefaultEEEEEvvEEEEvNT_6ParamsE --------------------------
	.section	.nv.shared._ZN7cutlass13device_kernelINS_4gemm6kernel13GemmUniversalIN4cute5tupleIJiiiiEEENS1_10collective13CollectiveMmaINS1_34MainloopSm90TmaGmmaWarpSpecializedILi9ENS5_IJNS4_1CILi1EEENSA_ILi8EEESB_EEENS1_32KernelTmaWarpSpecializedPingpongEEENS5_IJNSA_ILi64EEENSA_ILi128EEENSA_ILi32EEEEEEfNS5_IJlSB_lEEEfSK_NS4_8TiledMMAINS4_8MMA_AtomIJNS4_4SM904GMMA30MMA_64x128x8_F32TF32TF32_SS_TNILNSO_7ScaleInE1ELSQ_1EEEEEENS4_6LayoutINS5_IJSB_SB_SB_EEENS5_IJNSA_ILi0EEESV_SV_EEEEENS5_IJNS4_10UnderscoreESY_SY_EEEEENS4_23SM90_TMA_LOAD_MULTICASTENS4_14ComposedLayoutINS4_7SwizzleILi3ELi4ELi3EEENS4_18smem_ptr_flag_bitsILi32EEENST_INS5_IJSC_SI_EEENS5_IJSI_SB_EEEEEEEvNS4_8identityENS4_13SM90_TMA_LOADES1A_vS1B_EENS_8epilogue10collective6detail29Sm90TmaWarpSpecializedAdapterINS1F_15DefaultEpilogueIfSK_SK_NS1E_6thread17LinearCombinationIfLi1EffLNS1J_9ScaleType4KindE0ELNS_15FloatRoundStyleE2EfEENS1_15EpilogueDefaultEEEEEvvEEEEvNT_6ParamsE,"aw",@nobits
	.sectionflags	@""
	.align	16
	.zero		1024


//--------------------- .nv.shared.reserved.0     --------------------------
	.section	.nv.shared.reserved.0,"aw",@nobits
	.weak		__nv_reservedSMEM_offset_0_alias
	.size		__nv_reservedSMEM_offset_0_alias, 0, 0
	.other		__nv_reservedSMEM_offset_0_alias,@"STO_CUDA_RESERVED_SHARED STV_DEFAULT"
__nv_reservedSMEM_offset_0_alias:
	.zero		0


//--------------------- .nv.global                --------------------------
	.section	.nv.global,"aw",@nobits
.nv.global:
	.type		_ZN40_INTERNAL_a27f1e36_4_k_cu_e4bed6f2_197874cute1_E,@object
	.size		_ZN40_INTERNAL_a27f1e36_4_k_cu_e4bed6f2_197874cute1_E,(_ZN40_INTERNAL_a27f1e36_4_k_cu_e4bed6f2_197874cuda3std3__45__cpo6cbeginE - _ZN40_INTERNAL_a27f1e36_4_k_cu_e4bed6f2_197874cute1_E)
_ZN40_INTERNAL_a27f1e36_4_k_cu_e4bed6f2_197874cute1_E:
	.zero		1
	.type		_ZN40_INTERNAL_a27f1e36_4_k_cu_e4bed6f2_197874cuda3std3__45__cpo6cbeginE,@object
	.size		_ZN40_INTERNAL_a27f1e36_4_k_cu_e4bed6f2_197874cuda3std3__45__cpo6cbeginE,(_ZN40_INTERNAL_a27f1e36_4_k_cu_e4bed6f2_197874cuda3std3__48in_placeE - _ZN40_INTERNAL_a27f1e36_4_k_cu_e4bed6f2_197874cuda3std3__45__cpo6cbeginE)
_ZN40_INTERNAL_a27f1e36_4_k_cu_e4bed6f2_197874cuda3std3__45__cpo6cbeginE:
	.zero		1
	.type		_ZN40_INTERNAL_a27f1e36_4_k_cu_e4bed6f2_197874cuda3std3__48in_placeE,@object
	.size		_ZN40_INTERNAL_a27f1e36_4_k_cu_e4bed6f2_197874cuda3std3__48in_placeE,(_ZN40_INTERNAL_a27f1e36_4_k_cu_e4bed6f2_197874cuda3std6ranges3__45__cpo9iter_moveE - _ZN40_INTERNAL_a27f1e36_4_k_cu_e4bed6f2_197874cuda3std3__48in_placeE)
_ZN40_INTERNAL_a27f1e36_4_k_cu_e4bed6f2_197874cuda3std3__48in_placeE:
	.zero		1
	.type		_ZN40_INTERNAL_a27f1e36_4_k_cu_e4bed6f2_197874cuda3std6ranges3__45__cpo9iter_moveE,@object
	.size		_ZN40_INTERNAL_a27f1e36_4_k_cu_e4bed6f2_197874cuda3std6ranges3__45__cpo9iter_moveE,(_ZN40_INTERNAL_a27f1e36_4_k_cu_e4bed6f2_197874cuda3std3__45__cpo5beginE - _ZN40_INTERNAL_a27f1e36_4_k_cu_e4bed6f2_197874cuda3std6ranges3__45__cpo9iter_moveE)
_ZN40_INTERNAL_a27f1e36_4_k_cu_e4bed6f2_197874cuda3std6ranges3__45__cpo9iter_moveE:
	.zero		1
	.type		_ZN40_INTERNAL_a27f1e36_4_k_cu_e4bed6f2_197874cuda3std3__45__cpo5beginE,@object
	.size		_ZN40_INTERNAL_a27f1e36_4_k_cu_e4bed6f2_197874cuda3std3__45__cpo5beginE,(_ZN40_INTERNAL_a27f1e36_4_k_cu_e4bed6f2_197874cuda3std3__442_GLOBAL__N__a27f1e36_4_k_cu_e4bed6f2_197876ignoreE - _ZN40_INTERNAL_a27f1e36_4_k_cu_e4bed6f2_197874cuda3std3__45__cpo5beginE)
_ZN40_INTERNAL_a27f1e36_4_k_cu_e4bed6f2_197874cuda3std3__45__cpo5beginE:
	.zero		1
	.type		_ZN40_INTERNAL_a27f1e36_4_k_cu_e4bed6f2_197874cuda3std3__442_GLOBAL__N__a27f1e36_4_k_cu_e4bed6f2_197876ignoreE,@object
	.size		_ZN40_INTERNAL_a27f1e36_4_k_cu_e4bed6f2_197874cuda3std3__442_GLOBAL__N__a27f1e36_4_k_cu_e4bed6f2_197876ignoreE,(_ZN40_INTERNAL_a27f1e36_4_k_cu_e4bed6f2_197874cute7productE - _ZN40_INTERNAL_a27f1e36_4_k_cu_e4bed6f2_197874cuda3std3__442_GLOBAL__N__a27f1e36_4_k_cu_e4bed6f2_197876ignoreE)
_ZN40_INTERNAL_a27f1e36_4_k_cu_e4bed6f2_197874cuda3std3__442_GLOBAL__N__a27f1e36_4_k_cu_e4bed6f2_197876ignoreE:
	.zero		1
	.type		_ZN40_INTERNAL_a27f1e36_4_k_cu_e4bed6f2_197874cute7productE,@object
	.size		_ZN40_INTERNAL_a27f1e36_4_k_cu_e4bed6f2_197874cute7productE,(_ZN40_INTERNAL_a27f1e36_4_k_cu_e4bed6f2_197874cuda3std3__45__cpo3endE - _ZN40_INTERNAL_a27f1e36_4_k_cu_e4bed6f2_197874cute7productE)
_ZN40_INTERNAL_a27f1e36_4_k_cu_e4bed6f2_197874cute7productE:
	.zero		1
	.type		_ZN40_INTERNAL_a27f1e36_4_k_cu_e4bed6f2_197874cuda3std3__45__cpo3endE,@object
	.size		_ZN40_INTERNAL_a27f1e36_4_k_cu_e4bed6f2_197874cuda3std3__45__cpo3endE,(_ZN40_INTERNAL_a27f1e36_4_k_cu_e4bed6f2_197874cuda3std3__419piecewise_constructE - _ZN40_INTERNAL_a27f1e36_4_k_cu_e4bed6f2_197874cuda3std3__45__cpo3endE)
_ZN40_INTERNAL_a27f1e36_4_k_cu_e4bed6f2_197874cuda3std3__45__cpo3endE:
	.zero		1
	.type		_ZN40_INTERNAL_a27f1e36_4_k_cu_e4bed6f2_197874cuda3std3__419piecewise_constructE,@object
	.size		_ZN40_INTERNAL_a27f1e36_4_k_cu_e4bed6f2_197874cuda3std3__419piecewise_constructE,(_ZN40_INTERNAL_a27f1e36_4_k_cu_e4bed6f2_197874cuda3std3__45__cpo4cendE - _ZN40_INTERNAL_a27f1e36_4_k_cu_e4bed6f2_197874cuda3std3__419piecewise_constructE)
_ZN40_INTERNAL_a27f1e36_4_k_cu_e4bed6f2_197874cuda3std3__419piecewise_constructE:
	.zero		1
	.type		_ZN40_INTERNAL_a27f1e36_4_k_cu_e4bed6f2_197874cuda3std3__45__cpo4cendE,@object
	.size		_ZN40_INTERNAL_a27f1e36_4_k_cu_e4bed6f2_197874cuda3std3__45__cpo4cendE,(_ZN40_INTERNAL_a27f1e36_4_k_cu_e4bed6f2_197874cuda3std6ranges3__45__cpo4swapE - _ZN40_INTERNAL_a27f1e36_4_k_cu_e4bed6f2_197874cuda3std3__45__cpo4cendE)
_ZN40_INTERNAL_a27f1e36_4_k_cu_e4bed6f2_197874cuda3std3__45__cpo4cendE:
	.zero		1
	.type		_ZN40_INTERNAL_a27f1e36_4_k_cu_e4bed6f2_197874cuda3std6ranges3__45__cpo4swapE,@object
	.size		_ZN40_INTERNAL_a27f1e36_4_k_cu_e4bed6f2_197874cuda3std6ranges3__45__cpo4swapE,(.L_8 - _ZN40_INTERNAL_a27f1e36_4_k_cu_e4bed6f2_197874cuda3std6ranges3__45__cpo4swapE)
_ZN40_INTERNAL_a27f1e36_4_k_cu_e4bed6f2_197874cuda3std6ranges3__45__cpo4swapE:
	.zero		1
.L_8:


//--------------------- .nv.constant0._ZN7cutlass13device_kernelINS_4gemm6kernel13GemmUniversalIN4cute5tupleIJiiiiEEENS1_10collective13CollectiveMmaINS1_34MainloopSm90TmaGmmaWarpSpecializedILi9ENS5_IJNS4_1CILi1EEENSA_ILi8EEESB_EEENS1_32KernelTmaWarpSpecializedPingpongEEENS5_IJNSA_ILi64EEENSA_ILi128EEENSA_ILi32EEEEEEfNS5_IJlSB_lEEEfSK_NS4_8TiledMMAINS4_8MMA_AtomIJNS4_4SM904GMMA30MMA_64x128x8_F32TF32TF32_SS_TNILNSO_7ScaleInE1ELSQ_1EEEEEENS4_6LayoutINS5_IJSB_SB_SB_EEENS5_IJNSA_ILi0EEESV_SV_EEEEENS5_IJNS4_10UnderscoreESY_SY_EEEEENS4_23SM90_TMA_LOAD_MULTICASTENS4_14ComposedLayoutINS4_7SwizzleILi3ELi4ELi3EEENS4_18smem_ptr_flag_bitsILi32EEENST_INS5_IJSC_SI_EEENS5_IJSI_SB_EEEEEEEvNS4_8identityENS4_13SM90_TMA_LOADES1A_vS1B_EENS_8epilogue10collective6detail29Sm90TmaWarpSpecializedAdapterINS1F_15DefaultEpilogueIfSK_SK_NS1E_6thread17LinearCombinationIfLi1EffLNS1J_9ScaleType4KindE0ELNS_15FloatRoundStyleE2EfEENS1_15EpilogueDefaultEEEEEvvEEEEvNT_6ParamsE --------------------------
	.section	.nv.constant0._ZN7cutlass13device_kernelINS_4gemm6kernel13GemmUniversalIN4cute5tupleIJiiiiEEENS1_10collective13CollectiveMmaINS1_34MainloopSm90TmaGmmaWarpSpecializedILi9ENS5_IJNS4_1CILi1EEENSA_ILi8EEESB_EEENS1_32KernelTmaWarpSpecializedPingpongEEENS5_IJNSA_ILi64EEENSA_ILi128EEENSA_ILi32EEEEEEfNS5_IJlSB_lEEEfSK_NS4_8TiledMMAINS4_8MMA_AtomIJNS4_4SM904GMMA30MMA_64x128x8_F32TF32TF32_SS_TNILNSO_7ScaleInE1ELSQ_1EEEEEENS4_6LayoutINS5_IJSB_SB_SB_EEENS5_IJNSA_ILi0EEESV_SV_EEEEENS5_IJNS4_10UnderscoreESY_SY_EEEEENS4_23SM90_TMA_LOAD_MULTICASTENS4_14ComposedLayoutINS4_7SwizzleILi3ELi4ELi3EEENS4_18smem_ptr_flag_bitsILi32EEENST_INS5_IJSC_SI_EEENS5_IJSI_SB_EEEEEEEvNS4_8identityENS4_13SM90_TMA_LOADES1A_vS1B_EENS_8epilogue10collective6detail29Sm90TmaWarpSpecializedAdapterINS1F_15DefaultEpilogueIfSK_SK_NS1E_6thread17LinearCombinationIfLi1EffLNS1J_9ScaleType4KindE0ELNS_15FloatRoundStyleE2EfEENS1_15EpilogueDefaultEEEEEvvEEEEvNT_6ParamsE,"a",@progbits
	.sectionflags	@""
	.align	4
.nv.constant0._ZN7cutlass13device_kernelINS_4gemm6kernel13GemmUniversalIN4cute5tupleIJiiiiEEENS1_10collective13CollectiveMmaINS1_34MainloopSm90TmaGmmaWarpSpecializedILi9ENS5_IJNS4_1CILi1EEENSA_ILi8EEESB_EEENS1_32KernelTmaWarpSpecializedPingpongEEENS5_IJNSA_ILi64EEENSA_ILi128EEENSA_ILi32EEEEEEfNS5_IJlSB_lEEEfSK_NS4_8TiledMMAINS4_8MMA_AtomIJNS4_4SM904GMMA30MMA_64x128x8_F32TF32TF32_SS_TNILNSO_7ScaleInE1ELSQ_1EEEEEENS4_6LayoutINS5_IJSB_SB_SB_EEENS5_IJNSA_ILi0EEESV_SV_EEEEENS5_IJNS4_10UnderscoreESY_SY_EEEEENS4_23SM90_TMA_LOAD_MULTICASTENS4_14ComposedLayoutINS4_7SwizzleILi3ELi4ELi3EEENS4_18smem_ptr_flag_bitsILi32EEENST_INS5_IJSC_SI_EEENS5_IJSI_SB_EEEEEEEvNS4_8identityENS4_13SM90_TMA_LOADES1A_vS1B_EENS_8epilogue10collective6detail29Sm90TmaWarpSpecializedAdapterINS1F_15DefaultEpilogueIfSK_SK_NS1E_6thread17LinearCombinationIfLi1EffLNS1J_9ScaleType4KindE0ELNS_15FloatRoundStyleE2EfEENS1_15EpilogueDefaultEEEEEvvEEEEvNT_6ParamsE:
	.zero		1664


//--------------------- SYMBOLS --------------------------

	.type		.nv.reservedSmem.offset0,@object
	.size		.nv.reservedSmem.offset0,0x4
	.type		__assertfail,@function
